//
// Generated by NVIDIA NVVM Compiler
//
// Compiler Build ID: CL-36424714
// Cuda compilation tools, release 13.0, V13.0.88
// Based on NVVM 20.0.0
//

.version 9.0
.target sm_100
.address_size 64

	// .globl	_Z6maxoutPfPiPKfiii

.visible .entry _Z6maxoutPfPiPKfiii(
	.param .u64 .ptr .align 1 _Z6maxoutPfPiPKfiii_param_0,
	.param .u64 .ptr .align 1 _Z6maxoutPfPiPKfiii_param_1,
	.param .u64 .ptr .align 1 _Z6maxoutPfPiPKfiii_param_2,
	.param .u32 _Z6maxoutPfPiPKfiii_param_3,
	.param .u32 _Z6maxoutPfPiPKfiii_param_4,
	.param .u32 _Z6maxoutPfPiPKfiii_param_5
)
{
	.reg .pred 	%p<54>;
	.reg .b32 	%r<82>;
	.reg .b32 	%f<161>;
	.reg .b64 	%rd<83>;

	ld.param.u64 	%rd51, [_Z6maxoutPfPiPKfiii_param_0];
	ld.param.u64 	%rd52, [_Z6maxoutPfPiPKfiii_param_1];
	ld.param.u64 	%rd53, [_Z6maxoutPfPiPKfiii_param_2];
	ld.param.u32 	%r27, [_Z6maxoutPfPiPKfiii_param_3];
	ld.param.u32 	%r25, [_Z6maxoutPfPiPKfiii_param_4];
	ld.param.u32 	%r26, [_Z6maxoutPfPiPKfiii_param_5];
	mov.u32 	%r28, %ctaid.x;
	mov.u32 	%r29, %ntid.x;
	mov.u32 	%r30, %tid.x;
	mad.lo.s32 	%r31, %r28, %r29, %r30;
	setp.ge.s32 	%p1, %r31, %r27;
	setp.lt.s32 	%p2, %r25, 1;
	or.pred  	%p3, %p1, %p2;
	@%p3 bra 	$L__BB0_91;
	cvta.to.global.u64 	%rd72, %rd52;
	cvta.to.global.u64 	%rd67, %rd53;
	cvta.to.global.u64 	%rd71, %rd51;
	setp.lt.s32 	%p4, %r26, 2;
	@%p4 bra 	$L__BB0_79;
	add.s32 	%r39, %r26, -1;
	add.s32 	%r1, %r26, -2;
	add.s32 	%r40, %r26, 15;
	and.b32  	%r41, %r40, 15;
	add.s32 	%r2, %r41, -1;
	add.s32 	%r42, %r26, 7;
	and.b32  	%r43, %r42, 7;
	add.s32 	%r3, %r43, -1;
	and.b32  	%r4, %r39, 15;
	and.b32  	%r5, %r39, -16;
	and.b32  	%r6, %r40, 7;
	and.b32  	%r7, %r42, 3;
	mov.b32 	%r75, 0;
$L__BB0_3:
	setp.lt.u32 	%p13, %r1, 15;
	mov.b32 	%r45, 0;
	st.global.u32 	[%rd72], %r45;
	ld.global.f32 	%f128, [%rd67];
	st.global.f32 	[%rd71], %f128;
	add.s64 	%rd67, %rd67, 4;
	mov.b32 	%r78, 1;
	@%p13 bra 	$L__BB0_38;
	mov.b32 	%r76, 1;
$L__BB0_5:
	.pragma "nounroll";
	ld.global.f32 	%f95, [%rd67];
	setp.leu.f32 	%p14, %f95, %f128;
	@%p14 bra 	$L__BB0_7;
	st.global.u32 	[%rd72], %r76;
	ld.global.f32 	%f128, [%rd67];
	st.global.f32 	[%rd71], %f128;
$L__BB0_7:
	ld.global.f32 	%f96, [%rd67+4];
	setp.leu.f32 	%p15, %f96, %f128;
	@%p15 bra 	$L__BB0_9;
	add.s32 	%r47, %r76, 1;
	st.global.u32 	[%rd72], %r47;
	ld.global.f32 	%f128, [%rd67+4];
	st.global.f32 	[%rd71], %f128;
$L__BB0_9:
	ld.global.f32 	%f97, [%rd67+8];
	setp.leu.f32 	%p16, %f97, %f128;
	@%p16 bra 	$L__BB0_11;
	add.s32 	%r48, %r76, 2;
	st.global.u32 	[%rd72], %r48;
	ld.global.f32 	%f128, [%rd67+8];
	st.global.f32 	[%rd71], %f128;
$L__BB0_11:
	ld.global.f32 	%f98, [%rd67+12];
	setp.leu.f32 	%p17, %f98, %f128;
	@%p17 bra 	$L__BB0_13;
	add.s32 	%r49, %r76, 3;
	st.global.u32 	[%rd72], %r49;
	ld.global.f32 	%f128, [%rd67+12];
	st.global.f32 	[%rd71], %f128;
$L__BB0_13:
	ld.global.f32 	%f99, [%rd67+16];
	setp.leu.f32 	%p18, %f99, %f128;
	@%p18 bra 	$L__BB0_15;
	add.s32 	%r50, %r76, 4;
	st.global.u32 	[%rd72], %r50;
	ld.global.f32 	%f128, [%rd67+16];
	st.global.f32 	[%rd71], %f128;
$L__BB0_15:
	ld.global.f32 	%f100, [%rd67+20];
	setp.leu.f32 	%p19, %f100, %f128;
	@%p19 bra 	$L__BB0_17;
	add.s32 	%r51, %r76, 5;
	st.global.u32 	[%rd72], %r51;
	ld.global.f32 	%f128, [%rd67+20];
	st.global.f32 	[%rd71], %f128;
$L__BB0_17:
	ld.global.f32 	%f101, [%rd67+24];
	setp.leu.f32 	%p20, %f101, %f128;
	@%p20 bra 	$L__BB0_19;
	add.s32 	%r52, %r76, 6;
	st.global.u32 	[%rd72], %r52;
	ld.global.f32 	%f128, [%rd67+24];
	st.global.f32 	[%rd71], %f128;
$L__BB0_19:
	ld.global.f32 	%f102, [%rd67+28];
	setp.leu.f32 	%p21, %f102, %f128;
	@%p21 bra 	$L__BB0_21;
	add.s32 	%r53, %r76, 7;
	st.global.u32 	[%rd72], %r53;
	ld.global.f32 	%f128, [%rd67+28];
	st.global.f32 	[%rd71], %f128;
$L__BB0_21:
	ld.global.f32 	%f103, [%rd67+32];
	setp.leu.f32 	%p22, %f103, %f128;
	@%p22 bra 	$L__BB0_23;
	add.s32 	%r54, %r76, 8;
	st.global.u32 	[%rd72], %r54;
	ld.global.f32 	%f128, [%rd67+32];
	st.global.f32 	[%rd71], %f128;
$L__BB0_23:
	ld.global.f32 	%f104, [%rd67+36];
	setp.leu.f32 	%p23, %f104, %f128;
	@%p23 bra 	$L__BB0_25;
	add.s32 	%r55, %r76, 9;
	st.global.u32 	[%rd72], %r55;
	ld.global.f32 	%f128, [%rd67+36];
	st.global.f32 	[%rd71], %f128;
$L__BB0_25:
	ld.global.f32 	%f105, [%rd67+40];
	setp.leu.f32 	%p24, %f105, %f128;
	@%p24 bra 	$L__BB0_27;
	add.s32 	%r56, %r76, 10;
	st.global.u32 	[%rd72], %r56;
	ld.global.f32 	%f128, [%rd67+40];
	st.global.f32 	[%rd71], %f128;
$L__BB0_27:
	ld.global.f32 	%f106, [%rd67+44];
	setp.leu.f32 	%p25, %f106, %f128;
	@%p25 bra 	$L__BB0_29;
	add.s32 	%r57, %r76, 11;
	st.global.u32 	[%rd72], %r57;
	ld.global.f32 	%f128, [%rd67+44];
	st.global.f32 	[%rd71], %f128;
$L__BB0_29:
	ld.global.f32 	%f107, [%rd67+48];
	setp.leu.f32 	%p26, %f107, %f128;
	@%p26 bra 	$L__BB0_31;
	add.s32 	%r58, %r76, 12;
	st.global.u32 	[%rd72], %r58;
	ld.global.f32 	%f128, [%rd67+48];
	st.global.f32 	[%rd71], %f128;
$L__BB0_31:
	ld.global.f32 	%f108, [%rd67+52];
	setp.leu.f32 	%p27, %f108, %f128;
	@%p27 bra 	$L__BB0_33;
	add.s32 	%r59, %r76, 13;
	st.global.u32 	[%rd72], %r59;
	ld.global.f32 	%f128, [%rd67+52];
	st.global.f32 	[%rd71], %f128;
$L__BB0_33:
	ld.global.f32 	%f109, [%rd67+56];
	setp.leu.f32 	%p28, %f109, %f128;
	@%p28 bra 	$L__BB0_35;
	add.s32 	%r60, %r76, 14;
	st.global.u32 	[%rd72], %r60;
	ld.global.f32 	%f128, [%rd67+56];
	st.global.f32 	[%rd71], %f128;
$L__BB0_35:
	ld.global.f32 	%f110, [%rd67+60];
	setp.leu.f32 	%p29, %f110, %f128;
	@%p29 bra 	$L__BB0_37;
	add.s32 	%r61, %r76, 15;
	st.global.u32 	[%rd72], %r61;
	ld.global.f32 	%f128, [%rd67+60];
	st.global.f32 	[%rd71], %f128;
$L__BB0_37:
	add.s32 	%r78, %r76, 16;
	add.s64 	%rd67, %rd67, 64;
	add.s32 	%r62, %r76, 15;
	setp.ne.s32 	%p30, %r62, %r5;
	mov.u32 	%r76, %r78;
	@%p30 bra 	$L__BB0_5;
$L__BB0_38:
	setp.eq.s32 	%p31, %r4, 0;
	@%p31 bra 	$L__BB0_78;
	setp.lt.u32 	%p32, %r2, 7;
	@%p32 bra 	$L__BB0_57;
	ld.global.f32 	%f111, [%rd67];
	setp.leu.f32 	%p33, %f111, %f128;
	@%p33 bra 	$L__BB0_42;
	st.global.u32 	[%rd72], %r78;
	ld.global.f32 	%f128, [%rd67];
	st.global.f32 	[%rd71], %f128;
$L__BB0_42:
	ld.global.f32 	%f112, [%rd67+4];
	setp.leu.f32 	%p34, %f112, %f128;
	@%p34 bra 	$L__BB0_44;
	add.s32 	%r63, %r78, 1;
	st.global.u32 	[%rd72], %r63;
	ld.global.f32 	%f128, [%rd67+4];
	st.global.f32 	[%rd71], %f128;
$L__BB0_44:
	ld.global.f32 	%f113, [%rd67+8];
	setp.leu.f32 	%p35, %f113, %f128;
	@%p35 bra 	$L__BB0_46;
	add.s32 	%r64, %r78, 2;
	st.global.u32 	[%rd72], %r64;
	ld.global.f32 	%f128, [%rd67+8];
	st.global.f32 	[%rd71], %f128;
$L__BB0_46:
	ld.global.f32 	%f114, [%rd67+12];
	setp.leu.f32 	%p36, %f114, %f128;
	@%p36 bra 	$L__BB0_48;
	add.s32 	%r65, %r78, 3;
	st.global.u32 	[%rd72], %r65;
	ld.global.f32 	%f128, [%rd67+12];
	st.global.f32 	[%rd71], %f128;
$L__BB0_48:
	ld.global.f32 	%f115, [%rd67+16];
	setp.leu.f32 	%p37, %f115, %f128;
	@%p37 bra 	$L__BB0_50;
	add.s32 	%r66, %r78, 4;
	st.global.u32 	[%rd72], %r66;
	ld.global.f32 	%f128, [%rd67+16];
	st.global.f32 	[%rd71], %f128;
$L__BB0_50:
	ld.global.f32 	%f116, [%rd67+20];
	setp.leu.f32 	%p38, %f116, %f128;
	@%p38 bra 	$L__BB0_52;
	add.s32 	%r67, %r78, 5;
	st.global.u32 	[%rd72], %r67;
	ld.global.f32 	%f128, [%rd67+20];
	st.global.f32 	[%rd71], %f128;
$L__BB0_52:
	ld.global.f32 	%f117, [%rd67+24];
	setp.leu.f32 	%p39, %f117, %f128;
	@%p39 bra 	$L__BB0_54;
	add.s32 	%r68, %r78, 6;
	st.global.u32 	[%rd72], %r68;
	ld.global.f32 	%f128, [%rd67+24];
	st.global.f32 	[%rd71], %f128;
$L__BB0_54:
	ld.global.f32 	%f118, [%rd67+28];
	setp.leu.f32 	%p40, %f118, %f128;
	@%p40 bra 	$L__BB0_56;
	add.s32 	%r69, %r78, 7;
	st.global.u32 	[%rd72], %r69;
	ld.global.f32 	%f128, [%rd67+28];
	st.global.f32 	[%rd71], %f128;
$L__BB0_56:
	add.s32 	%r78, %r78, 8;
	add.s64 	%rd67, %rd67, 32;
$L__BB0_57:
	setp.eq.s32 	%p41, %r6, 0;
	@%p41 bra 	$L__BB0_78;
	setp.lt.u32 	%p42, %r3, 3;
	mov.u64 	%rd66, %rd67;
	@%p42 bra 	$L__BB0_68;
	ld.global.f32 	%f119, [%rd67];
	setp.leu.f32 	%p43, %f119, %f128;
	@%p43 bra 	$L__BB0_61;
	st.global.u32 	[%rd72], %r78;
	ld.global.f32 	%f128, [%rd67];
	st.global.f32 	[%rd71], %f128;
$L__BB0_61:
	ld.global.f32 	%f120, [%rd67+4];
	setp.leu.f32 	%p44, %f120, %f128;
	@%p44 bra 	$L__BB0_63;
	add.s32 	%r70, %r78, 1;
	st.global.u32 	[%rd72], %r70;
	ld.global.f32 	%f128, [%rd67+4];
	st.global.f32 	[%rd71], %f128;
$L__BB0_63:
	ld.global.f32 	%f121, [%rd67+8];
	setp.leu.f32 	%p45, %f121, %f128;
	@%p45 bra 	$L__BB0_65;
	add.s32 	%r71, %r78, 2;
	st.global.u32 	[%rd72], %r71;
	ld.global.f32 	%f128, [%rd67+8];
	st.global.f32 	[%rd71], %f128;
$L__BB0_65:
	ld.global.f32 	%f122, [%rd67+12];
	setp.leu.f32 	%p46, %f122, %f128;
	@%p46 bra 	$L__BB0_67;
	add.s32 	%r72, %r78, 3;
	st.global.u32 	[%rd72], %r72;
	ld.global.f32 	%f128, [%rd67+12];
	st.global.f32 	[%rd71], %f128;
$L__BB0_67:
	add.s32 	%r78, %r78, 4;
	add.s64 	%rd67, %rd67, 16;
	mov.u64 	%rd66, %rd67;
$L__BB0_68:
	setp.eq.s32 	%p47, %r7, 0;
	@%p47 bra 	$L__BB0_78;
	ld.global.f32 	%f123, [%rd66];
	setp.leu.f32 	%p48, %f123, %f128;
	@%p48 bra 	$L__BB0_71;
	st.global.u32 	[%rd72], %r78;
	ld.global.f32 	%f128, [%rd66];
	st.global.f32 	[%rd71], %f128;
$L__BB0_71:
	setp.eq.s32 	%p49, %r7, 1;
	add.s64 	%rd67, %rd66, 4;
	@%p49 bra 	$L__BB0_78;
	ld.global.f32 	%f124, [%rd67];
	setp.leu.f32 	%p50, %f124, %f128;
	@%p50 bra 	$L__BB0_74;
	add.s32 	%r73, %r78, 1;
	st.global.u32 	[%rd72], %r73;
	ld.global.f32 	%f128, [%rd67];
	st.global.f32 	[%rd71], %f128;
$L__BB0_74:
	setp.eq.s32 	%p51, %r7, 2;
	add.s64 	%rd67, %rd66, 8;
	@%p51 bra 	$L__BB0_78;
	ld.global.f32 	%f125, [%rd67];
	setp.leu.f32 	%p52, %f125, %f128;
	@%p52 bra 	$L__BB0_77;
	add.s32 	%r74, %r78, 2;
	st.global.u32 	[%rd72], %r74;
	ld.global.f32 	%f126, [%rd67];
	st.global.f32 	[%rd71], %f126;
$L__BB0_77:
	add.s64 	%rd67, %rd66, 12;
$L__BB0_78:
	add.s64 	%rd71, %rd71, 4;
	add.s64 	%rd72, %rd72, 4;
	add.s32 	%r75, %r75, 1;
	setp.eq.s32 	%p53, %r75, %r25;
	@%p53 bra 	$L__BB0_91;
	bra.uni 	$L__BB0_3;
$L__BB0_79:
	and.b32  	%r17, %r25, 15;
	setp.lt.u32 	%p5, %r25, 16;
	@%p5 bra 	$L__BB0_82;
	and.b32  	%r18, %r25, 2147483632;
	mov.b32 	%r80, 0;
$L__BB0_81:
	.pragma "nounroll";
	mov.b32 	%r33, 0;
	st.global.u32 	[%rd72], %r33;
	ld.global.f32 	%f66, [%rd67];
	st.global.f32 	[%rd71], %f66;
	st.global.u32 	[%rd72+4], %r33;
	ld.global.f32 	%f67, [%rd67+4];
	st.global.f32 	[%rd71+4], %f67;
	st.global.u32 	[%rd72+8], %r33;
	ld.global.f32 	%f68, [%rd67+8];
	st.global.f32 	[%rd71+8], %f68;
	st.global.u32 	[%rd72+12], %r33;
	ld.global.f32 	%f69, [%rd67+12];
	st.global.f32 	[%rd71+12], %f69;
	st.global.u32 	[%rd72+16], %r33;
	ld.global.f32 	%f70, [%rd67+16];
	st.global.f32 	[%rd71+16], %f70;
	st.global.u32 	[%rd72+20], %r33;
	ld.global.f32 	%f71, [%rd67+20];
	st.global.f32 	[%rd71+20], %f71;
	st.global.u32 	[%rd72+24], %r33;
	ld.global.f32 	%f72, [%rd67+24];
	st.global.f32 	[%rd71+24], %f72;
	st.global.u32 	[%rd72+28], %r33;
	ld.global.f32 	%f73, [%rd67+28];
	st.global.f32 	[%rd71+28], %f73;
	st.global.u32 	[%rd72+32], %r33;
	ld.global.f32 	%f74, [%rd67+32];
	st.global.f32 	[%rd71+32], %f74;
	st.global.u32 	[%rd72+36], %r33;
	ld.global.f32 	%f75, [%rd67+36];
	st.global.f32 	[%rd71+36], %f75;
	st.global.u32 	[%rd72+40], %r33;
	ld.global.f32 	%f76, [%rd67+40];
	st.global.f32 	[%rd71+40], %f76;
	st.global.u32 	[%rd72+44], %r33;
	ld.global.f32 	%f77, [%rd67+44];
	st.global.f32 	[%rd71+44], %f77;
	st.global.u32 	[%rd72+48], %r33;
	ld.global.f32 	%f78, [%rd67+48];
	st.global.f32 	[%rd71+48], %f78;
	st.global.u32 	[%rd72+52], %r33;
	ld.global.f32 	%f79, [%rd67+52];
	st.global.f32 	[%rd71+52], %f79;
	st.global.u32 	[%rd72+56], %r33;
	ld.global.f32 	%f80, [%rd67+56];
	st.global.f32 	[%rd71+56], %f80;
	st.global.u32 	[%rd72+60], %r33;
	ld.global.f32 	%f81, [%rd67+60];
	st.global.f32 	[%rd71+60], %f81;
	add.s64 	%rd67, %rd67, 64;
	add.s64 	%rd71, %rd71, 64;
	add.s64 	%rd72, %rd72, 64;
	add.s32 	%r80, %r80, 16;
	setp.ne.s32 	%p6, %r80, %r18;
	@%p6 bra 	$L__BB0_81;
$L__BB0_82:
	setp.eq.s32 	%p7, %r17, 0;
	@%p7 bra 	$L__BB0_91;
	and.b32  	%r21, %r25, 7;
	setp.lt.u32 	%p8, %r17, 8;
	@%p8 bra 	$L__BB0_85;
	mov.b32 	%r34, 0;
	st.global.u32 	[%rd72], %r34;
	ld.global.f32 	%f82, [%rd67];
	st.global.f32 	[%rd71], %f82;
	st.global.u32 	[%rd72+4], %r34;
	ld.global.f32 	%f83, [%rd67+4];
	st.global.f32 	[%rd71+4], %f83;
	st.global.u32 	[%rd72+8], %r34;
	ld.global.f32 	%f84, [%rd67+8];
	st.global.f32 	[%rd71+8], %f84;
	st.global.u32 	[%rd72+12], %r34;
	ld.global.f32 	%f85, [%rd67+12];
	st.global.f32 	[%rd71+12], %f85;
	st.global.u32 	[%rd72+16], %r34;
	ld.global.f32 	%f86, [%rd67+16];
	st.global.f32 	[%rd71+16], %f86;
	st.global.u32 	[%rd72+20], %r34;
	ld.global.f32 	%f87, [%rd67+20];
	st.global.f32 	[%rd71+20], %f87;
	st.global.u32 	[%rd72+24], %r34;
	ld.global.f32 	%f88, [%rd67+24];
	st.global.f32 	[%rd71+24], %f88;
	st.global.u32 	[%rd72+28], %r34;
	ld.global.f32 	%f89, [%rd67+28];
	st.global.f32 	[%rd71+28], %f89;
	add.s64 	%rd67, %rd67, 32;
	add.s64 	%rd72, %rd72, 32;
	add.s64 	%rd71, %rd71, 32;
$L__BB0_85:
	setp.eq.s32 	%p9, %r21, 0;
	@%p9 bra 	$L__BB0_91;
	and.b32  	%r22, %r25, 3;
	setp.lt.u32 	%p10, %r21, 4;
	@%p10 bra 	$L__BB0_88;
	mov.b32 	%r35, 0;
	st.global.u32 	[%rd72], %r35;
	ld.global.f32 	%f90, [%rd67];
	st.global.f32 	[%rd71], %f90;
	st.global.u32 	[%rd72+4], %r35;
	ld.global.f32 	%f91, [%rd67+4];
	st.global.f32 	[%rd71+4], %f91;
	st.global.u32 	[%rd72+8], %r35;
	ld.global.f32 	%f92, [%rd67+8];
	st.global.f32 	[%rd71+8], %f92;
	st.global.u32 	[%rd72+12], %r35;
	ld.global.f32 	%f93, [%rd67+12];
	st.global.f32 	[%rd71+12], %f93;
	add.s64 	%rd67, %rd67, 16;
	add.s64 	%rd72, %rd72, 16;
	add.s64 	%rd71, %rd71, 16;
$L__BB0_88:
	setp.eq.s32 	%p11, %r22, 0;
	@%p11 bra 	$L__BB0_91;
	mov.b32 	%r81, 0;
$L__BB0_90:
	.pragma "nounroll";
	mov.b32 	%r37, 0;
	st.global.u32 	[%rd72], %r37;
	ld.global.f32 	%f94, [%rd67];
	st.global.f32 	[%rd71], %f94;
	add.s64 	%rd67, %rd67, 4;
	add.s64 	%rd71, %rd71, 4;
	add.s64 	%rd72, %rd72, 4;
	add.s32 	%r81, %r81, 1;
	setp.ne.s32 	%p12, %r81, %r22;
	@%p12 bra 	$L__BB0_90;
$L__BB0_91:
	ret;

}
	// .globl	_Z9mean_poolPfPKfPKiiii
.visible .entry _Z9mean_poolPfPKfPKiiii(
	.param .u64 .ptr .align 1 _Z9mean_poolPfPKfPKiiii_param_0,
	.param .u64 .ptr .align 1 _Z9mean_poolPfPKfPKiiii_param_1,
	.param .u64 .ptr .align 1 _Z9mean_poolPfPKfPKiiii_param_2,
	.param .u32 _Z9mean_poolPfPKfPKiiii_param_3,
	.param .u32 _Z9mean_poolPfPKfPKiiii_param_4,
	.param .u32 _Z9mean_poolPfPKfPKiiii_param_5
)
{
	.reg .pred 	%p<23>;
	.reg .b32 	%r<111>;
	.reg .b32 	%f<95>;
	.reg .b64 	%rd<146>;
	.reg .b64 	%fd<3>;

	ld.param.u64 	%rd41, [_Z9mean_poolPfPKfPKiiii_param_0];
	ld.param.u64 	%rd42, [_Z9mean_poolPfPKfPKiiii_param_1];
	ld.param.u64 	%rd43, [_Z9mean_poolPfPKfPKiiii_param_2];
	ld.param.u32 	%r36, [_Z9mean_poolPfPKfPKiiii_param_3];
	ld.param.u32 	%r35, [_Z9mean_poolPfPKfPKiiii_param_5];
	cvta.to.global.u64 	%rd142, %rd41;
	cvta.to.global.u64 	%rd141, %rd42;
	cvta.to.global.u64 	%rd3, %rd43;
	mov.u32 	%r1, %ctaid.x;
	setp.ge.s32 	%p1, %r1, %r36;
	@%p1 bra 	$L__BB1_31;
	setp.eq.s32 	%p2, %r1, 0;
	@%p2 bra 	$L__BB1_14;
	and.b32  	%r2, %r1, 15;
	setp.lt.u32 	%p3, %r1, 16;
	mov.b32 	%r102, 0;
	@%p3 bra 	$L__BB1_5;
	and.b32  	%r102, %r1, 2147483632;
	mul.wide.s32 	%rd4, %r35, 64;
	mov.b32 	%r100, 0;
$L__BB1_4:
	.pragma "nounroll";
	mul.wide.u32 	%rd45, %r100, 4;
	add.s64 	%rd46, %rd3, %rd45;
	ld.global.u32 	%r39, [%rd46];
	mul.lo.s32 	%r40, %r39, %r35;
	cvt.s64.s32 	%rd47, %r40;
	ld.global.u32 	%r41, [%rd46+4];
	mul.lo.s32 	%r42, %r41, %r35;
	cvt.s64.s32 	%rd48, %r42;
	add.s64 	%rd49, %rd47, %rd48;
	ld.global.u32 	%r43, [%rd46+8];
	mul.lo.s32 	%r44, %r43, %r35;
	cvt.s64.s32 	%rd50, %r44;
	add.s64 	%rd51, %rd49, %rd50;
	ld.global.u32 	%r45, [%rd46+12];
	mul.lo.s32 	%r46, %r45, %r35;
	cvt.s64.s32 	%rd52, %r46;
	add.s64 	%rd53, %rd51, %rd52;
	ld.global.u32 	%r47, [%rd46+16];
	mul.lo.s32 	%r48, %r47, %r35;
	cvt.s64.s32 	%rd54, %r48;
	add.s64 	%rd55, %rd53, %rd54;
	ld.global.u32 	%r49, [%rd46+20];
	mul.lo.s32 	%r50, %r49, %r35;
	cvt.s64.s32 	%rd56, %r50;
	add.s64 	%rd57, %rd55, %rd56;
	ld.global.u32 	%r51, [%rd46+24];
	mul.lo.s32 	%r52, %r51, %r35;
	cvt.s64.s32 	%rd58, %r52;
	add.s64 	%rd59, %rd57, %rd58;
	ld.global.u32 	%r53, [%rd46+28];
	mul.lo.s32 	%r54, %r53, %r35;
	cvt.s64.s32 	%rd60, %r54;
	add.s64 	%rd61, %rd59, %rd60;
	ld.global.u32 	%r55, [%rd46+32];
	mul.lo.s32 	%r56, %r55, %r35;
	cvt.s64.s32 	%rd62, %r56;
	add.s64 	%rd63, %rd61, %rd62;
	ld.global.u32 	%r57, [%rd46+36];
	mul.lo.s32 	%r58, %r57, %r35;
	cvt.s64.s32 	%rd64, %r58;
	add.s64 	%rd65, %rd63, %rd64;
	ld.global.u32 	%r59, [%rd46+40];
	mul.lo.s32 	%r60, %r59, %r35;
	cvt.s64.s32 	%rd66, %r60;
	add.s64 	%rd67, %rd65, %rd66;
	ld.global.u32 	%r61, [%rd46+44];
	mul.lo.s32 	%r62, %r61, %r35;
	cvt.s64.s32 	%rd68, %r62;
	add.s64 	%rd69, %rd67, %rd68;
	ld.global.u32 	%r63, [%rd46+48];
	mul.lo.s32 	%r64, %r63, %r35;
	cvt.s64.s32 	%rd70, %r64;
	add.s64 	%rd71, %rd69, %rd70;
	ld.global.u32 	%r65, [%rd46+52];
	mul.lo.s32 	%r66, %r65, %r35;
	cvt.s64.s32 	%rd72, %r66;
	add.s64 	%rd73, %rd71, %rd72;
	ld.global.u32 	%r67, [%rd46+56];
	mul.lo.s32 	%r68, %r67, %r35;
	cvt.s64.s32 	%rd74, %r68;
	add.s64 	%rd75, %rd73, %rd74;
	add.s64 	%rd142, %rd142, %rd4;
	ld.global.u32 	%r69, [%rd46+60];
	mul.lo.s32 	%r70, %r69, %r35;
	cvt.s64.s32 	%rd76, %r70;
	add.s64 	%rd77, %rd75, %rd76;
	shl.b64 	%rd78, %rd77, 2;
	add.s64 	%rd141, %rd141, %rd78;
	add.s32 	%r100, %r100, 16;
	setp.ne.s32 	%p4, %r100, %r102;
	@%p4 bra 	$L__BB1_4;
$L__BB1_5:
	setp.eq.s32 	%p5, %r2, 0;
	@%p5 bra 	$L__BB1_14;
	and.b32  	%r7, %r1, 7;
	setp.lt.u32 	%p6, %r2, 8;
	@%p6 bra 	$L__BB1_8;
	mul.wide.u32 	%rd80, %r102, 4;
	add.s64 	%rd81, %rd3, %rd80;
	ld.global.u32 	%r71, [%rd81];
	mul.lo.s32 	%r72, %r71, %r35;
	cvt.s64.s32 	%rd82, %r72;
	ld.global.u32 	%r73, [%rd81+4];
	mul.lo.s32 	%r74, %r73, %r35;
	cvt.s64.s32 	%rd83, %r74;
	add.s64 	%rd84, %rd82, %rd83;
	ld.global.u32 	%r75, [%rd81+8];
	mul.lo.s32 	%r76, %r75, %r35;
	cvt.s64.s32 	%rd85, %r76;
	add.s64 	%rd86, %rd84, %rd85;
	ld.global.u32 	%r77, [%rd81+12];
	mul.lo.s32 	%r78, %r77, %r35;
	cvt.s64.s32 	%rd87, %r78;
	add.s64 	%rd88, %rd86, %rd87;
	ld.global.u32 	%r79, [%rd81+16];
	mul.lo.s32 	%r80, %r79, %r35;
	cvt.s64.s32 	%rd89, %r80;
	add.s64 	%rd90, %rd88, %rd89;
	ld.global.u32 	%r81, [%rd81+20];
	mul.lo.s32 	%r82, %r81, %r35;
	cvt.s64.s32 	%rd91, %r82;
	add.s64 	%rd92, %rd90, %rd91;
	ld.global.u32 	%r83, [%rd81+24];
	mul.lo.s32 	%r84, %r83, %r35;
	cvt.s64.s32 	%rd93, %r84;
	add.s64 	%rd94, %rd92, %rd93;
	mul.wide.s32 	%rd95, %r35, 32;
	add.s64 	%rd142, %rd142, %rd95;
	ld.global.u32 	%r85, [%rd81+28];
	mul.lo.s32 	%r86, %r85, %r35;
	cvt.s64.s32 	%rd96, %r86;
	add.s64 	%rd97, %rd94, %rd96;
	shl.b64 	%rd98, %rd97, 2;
	add.s64 	%rd141, %rd141, %rd98;
	add.s32 	%r102, %r102, 8;
$L__BB1_8:
	setp.eq.s32 	%p7, %r7, 0;
	@%p7 bra 	$L__BB1_14;
	and.b32  	%r10, %r1, 3;
	setp.lt.u32 	%p8, %r7, 4;
	@%p8 bra 	$L__BB1_11;
	mul.wide.u32 	%rd100, %r102, 4;
	add.s64 	%rd101, %rd3, %rd100;
	ld.global.u32 	%r87, [%rd101];
	mul.lo.s32 	%r88, %r87, %r35;
	cvt.s64.s32 	%rd102, %r88;
	ld.global.u32 	%r89, [%rd101+4];
	mul.lo.s32 	%r90, %r89, %r35;
	cvt.s64.s32 	%rd103, %r90;
	add.s64 	%rd104, %rd102, %rd103;
	ld.global.u32 	%r91, [%rd101+8];
	mul.lo.s32 	%r92, %r91, %r35;
	cvt.s64.s32 	%rd105, %r92;
	add.s64 	%rd106, %rd104, %rd105;
	mul.wide.s32 	%rd107, %r35, 16;
	add.s64 	%rd142, %rd142, %rd107;
	ld.global.u32 	%r93, [%rd101+12];
	mul.lo.s32 	%r94, %r93, %r35;
	cvt.s64.s32 	%rd108, %r94;
	add.s64 	%rd109, %rd106, %rd108;
	shl.b64 	%rd110, %rd109, 2;
	add.s64 	%rd141, %rd141, %rd110;
	add.s32 	%r102, %r102, 4;
$L__BB1_11:
	setp.eq.s32 	%p9, %r10, 0;
	@%p9 bra 	$L__BB1_14;
	mov.b32 	%r105, 0;
	mul.wide.s32 	%rd111, %r35, 4;
$L__BB1_13:
	.pragma "nounroll";
	add.s64 	%rd142, %rd142, %rd111;
	mul.wide.u32 	%rd112, %r102, 4;
	add.s64 	%rd113, %rd3, %rd112;
	ld.global.u32 	%r96, [%rd113];
	mul.lo.s32 	%r97, %r96, %r35;
	mul.wide.s32 	%rd114, %r97, 4;
	add.s64 	%rd141, %rd141, %rd114;
	add.s32 	%r102, %r102, 1;
	add.s32 	%r105, %r105, 1;
	setp.ne.s32 	%p10, %r105, %r10;
	@%p10 bra 	$L__BB1_13;
$L__BB1_14:
	mul.wide.u32 	%rd115, %r1, 4;
	add.s64 	%rd116, %rd3, %rd115;
	ld.global.u32 	%r17, [%rd116];
	cvt.rn.f64.s32 	%fd1, %r17;
	rcp.rn.f64 	%fd2, %fd1;
	cvt.rn.f32.f64 	%f1, %fd2;
	setp.lt.s32 	%p11, %r17, 1;
	@%p11 bra 	$L__BB1_31;
	setp.lt.s32 	%p12, %r35, 1;
	@%p12 bra 	$L__BB1_31;
	add.s32 	%r18, %r35, -1;
	and.b32  	%r19, %r35, 15;
	add.s32 	%r20, %r19, -1;
	and.b32  	%r21, %r35, 7;
	add.s32 	%r22, %r21, -1;
	and.b32  	%r23, %r35, 2147483632;
	and.b32  	%r24, %r35, 3;
	neg.s32 	%r25, %r23;
	add.s64 	%rd31, %rd142, 32;
	mov.b32 	%r106, 0;
	mul.wide.s32 	%rd124, %r35, 4;
$L__BB1_17:
	setp.lt.u32 	%p13, %r18, 15;
	mov.b32 	%r109, 0;
	@%p13 bra 	$L__BB1_20;
	add.s64 	%rd145, %rd141, 32;
	mov.u64 	%rd144, %rd31;
	mov.u32 	%r107, %r25;
$L__BB1_19:
	.pragma "nounroll";
	ld.global.f32 	%f2, [%rd145+-32];
	ld.global.f32 	%f3, [%rd144+-32];
	fma.rn.f32 	%f4, %f2, %f1, %f3;
	st.global.f32 	[%rd144+-32], %f4;
	ld.global.f32 	%f5, [%rd145+-28];
	ld.global.f32 	%f6, [%rd144+-28];
	fma.rn.f32 	%f7, %f5, %f1, %f6;
	st.global.f32 	[%rd144+-28], %f7;
	ld.global.f32 	%f8, [%rd145+-24];
	ld.global.f32 	%f9, [%rd144+-24];
	fma.rn.f32 	%f10, %f8, %f1, %f9;
	st.global.f32 	[%rd144+-24], %f10;
	ld.global.f32 	%f11, [%rd145+-20];
	ld.global.f32 	%f12, [%rd144+-20];
	fma.rn.f32 	%f13, %f11, %f1, %f12;
	st.global.f32 	[%rd144+-20], %f13;
	ld.global.f32 	%f14, [%rd145+-16];
	ld.global.f32 	%f15, [%rd144+-16];
	fma.rn.f32 	%f16, %f14, %f1, %f15;
	st.global.f32 	[%rd144+-16], %f16;
	ld.global.f32 	%f17, [%rd145+-12];
	ld.global.f32 	%f18, [%rd144+-12];
	fma.rn.f32 	%f19, %f17, %f1, %f18;
	st.global.f32 	[%rd144+-12], %f19;
	ld.global.f32 	%f20, [%rd145+-8];
	ld.global.f32 	%f21, [%rd144+-8];
	fma.rn.f32 	%f22, %f20, %f1, %f21;
	st.global.f32 	[%rd144+-8], %f22;
	ld.global.f32 	%f23, [%rd145+-4];
	ld.global.f32 	%f24, [%rd144+-4];
	fma.rn.f32 	%f25, %f23, %f1, %f24;
	st.global.f32 	[%rd144+-4], %f25;
	ld.global.f32 	%f26, [%rd145];
	ld.global.f32 	%f27, [%rd144];
	fma.rn.f32 	%f28, %f26, %f1, %f27;
	st.global.f32 	[%rd144], %f28;
	ld.global.f32 	%f29, [%rd145+4];
	ld.global.f32 	%f30, [%rd144+4];
	fma.rn.f32 	%f31, %f29, %f1, %f30;
	st.global.f32 	[%rd144+4], %f31;
	ld.global.f32 	%f32, [%rd145+8];
	ld.global.f32 	%f33, [%rd144+8];
	fma.rn.f32 	%f34, %f32, %f1, %f33;
	st.global.f32 	[%rd144+8], %f34;
	ld.global.f32 	%f35, [%rd145+12];
	ld.global.f32 	%f36, [%rd144+12];
	fma.rn.f32 	%f37, %f35, %f1, %f36;
	st.global.f32 	[%rd144+12], %f37;
	ld.global.f32 	%f38, [%rd145+16];
	ld.global.f32 	%f39, [%rd144+16];
	fma.rn.f32 	%f40, %f38, %f1, %f39;
	st.global.f32 	[%rd144+16], %f40;
	ld.global.f32 	%f41, [%rd145+20];
	ld.global.f32 	%f42, [%rd144+20];
	fma.rn.f32 	%f43, %f41, %f1, %f42;
	st.global.f32 	[%rd144+20], %f43;
	ld.global.f32 	%f44, [%rd145+24];
	ld.global.f32 	%f45, [%rd144+24];
	fma.rn.f32 	%f46, %f44, %f1, %f45;
	st.global.f32 	[%rd144+24], %f46;
	ld.global.f32 	%f47, [%rd145+28];
	ld.global.f32 	%f48, [%rd144+28];
	fma.rn.f32 	%f49, %f47, %f1, %f48;
	st.global.f32 	[%rd144+28], %f49;
	add.s32 	%r107, %r107, 16;
	add.s64 	%rd145, %rd145, 64;
	add.s64 	%rd144, %rd144, 64;
	setp.ne.s32 	%p14, %r107, 0;
	mov.u32 	%r109, %r23;
	@%p14 bra 	$L__BB1_19;
$L__BB1_20:
	setp.eq.s32 	%p15, %r19, 0;
	@%p15 bra 	$L__BB1_30;
	setp.lt.u32 	%p16, %r20, 7;
	@%p16 bra 	$L__BB1_23;
	mul.wide.u32 	%rd117, %r109, 4;
	add.s64 	%rd118, %rd141, %rd117;
	ld.global.f32 	%f50, [%rd118];
	add.s64 	%rd119, %rd142, %rd117;
	ld.global.f32 	%f51, [%rd119];
	fma.rn.f32 	%f52, %f50, %f1, %f51;
	st.global.f32 	[%rd119], %f52;
	ld.global.f32 	%f53, [%rd118+4];
	ld.global.f32 	%f54, [%rd119+4];
	fma.rn.f32 	%f55, %f53, %f1, %f54;
	st.global.f32 	[%rd119+4], %f55;
	ld.global.f32 	%f56, [%rd118+8];
	ld.global.f32 	%f57, [%rd119+8];
	fma.rn.f32 	%f58, %f56, %f1, %f57;
	st.global.f32 	[%rd119+8], %f58;
	ld.global.f32 	%f59, [%rd118+12];
	ld.global.f32 	%f60, [%rd119+12];
	fma.rn.f32 	%f61, %f59, %f1, %f60;
	st.global.f32 	[%rd119+12], %f61;
	ld.global.f32 	%f62, [%rd118+16];
	ld.global.f32 	%f63, [%rd119+16];
	fma.rn.f32 	%f64, %f62, %f1, %f63;
	st.global.f32 	[%rd119+16], %f64;
	ld.global.f32 	%f65, [%rd118+20];
	ld.global.f32 	%f66, [%rd119+20];
	fma.rn.f32 	%f67, %f65, %f1, %f66;
	st.global.f32 	[%rd119+20], %f67;
	ld.global.f32 	%f68, [%rd118+24];
	ld.global.f32 	%f69, [%rd119+24];
	fma.rn.f32 	%f70, %f68, %f1, %f69;
	st.global.f32 	[%rd119+24], %f70;
	ld.global.f32 	%f71, [%rd118+28];
	ld.global.f32 	%f72, [%rd119+28];
	fma.rn.f32 	%f73, %f71, %f1, %f72;
	st.global.f32 	[%rd119+28], %f73;
	add.s32 	%r109, %r109, 8;
$L__BB1_23:
	setp.eq.s32 	%p17, %r21, 0;
	@%p17 bra 	$L__BB1_30;
	setp.lt.u32 	%p18, %r22, 3;
	@%p18 bra 	$L__BB1_26;
	mul.wide.u32 	%rd120, %r109, 4;
	add.s64 	%rd121, %rd141, %rd120;
	ld.global.f32 	%f74, [%rd121];
	add.s64 	%rd122, %rd142, %rd120;
	ld.global.f32 	%f75, [%rd122];
	fma.rn.f32 	%f76, %f74, %f1, %f75;
	st.global.f32 	[%rd122], %f76;
	ld.global.f32 	%f77, [%rd121+4];
	ld.global.f32 	%f78, [%rd122+4];
	fma.rn.f32 	%f79, %f77, %f1, %f78;
	st.global.f32 	[%rd122+4], %f79;
	ld.global.f32 	%f80, [%rd121+8];
	ld.global.f32 	%f81, [%rd122+8];
	fma.rn.f32 	%f82, %f80, %f1, %f81;
	st.global.f32 	[%rd122+8], %f82;
	ld.global.f32 	%f83, [%rd121+12];
	ld.global.f32 	%f84, [%rd122+12];
	fma.rn.f32 	%f85, %f83, %f1, %f84;
	st.global.f32 	[%rd122+12], %f85;
	add.s32 	%r109, %r109, 4;
$L__BB1_26:
	setp.eq.s32 	%p19, %r24, 0;
	@%p19 bra 	$L__BB1_30;
	setp.eq.s32 	%p20, %r24, 1;
	mul.wide.u32 	%rd123, %r109, 4;
	add.s64 	%rd38, %rd141, %rd123;
	ld.global.f32 	%f86, [%rd38];
	add.s64 	%rd39, %rd142, %rd123;
	ld.global.f32 	%f87, [%rd39];
	fma.rn.f32 	%f88, %f86, %f1, %f87;
	st.global.f32 	[%rd39], %f88;
	@%p20 bra 	$L__BB1_30;
	setp.eq.s32 	%p21, %r24, 2;
	ld.global.f32 	%f89, [%rd38+4];
	ld.global.f32 	%f90, [%rd39+4];
	fma.rn.f32 	%f91, %f89, %f1, %f90;
	st.global.f32 	[%rd39+4], %f91;
	@%p21 bra 	$L__BB1_30;
	ld.global.f32 	%f92, [%rd38+8];
	ld.global.f32 	%f93, [%rd39+8];
	fma.rn.f32 	%f94, %f92, %f1, %f93;
	st.global.f32 	[%rd39+8], %f94;
$L__BB1_30:
	add.s64 	%rd141, %rd141, %rd124;
	add.s32 	%r106, %r106, 1;
	setp.ne.s32 	%p22, %r106, %r17;
	@%p22 bra 	$L__BB1_17;
$L__BB1_31:
	ret;

}
	// .globl	_Z8sum_poolPfPKfPKiiii
.visible .entry _Z8sum_poolPfPKfPKiiii(
	.param .u64 .ptr .align 1 _Z8sum_poolPfPKfPKiiii_param_0,
	.param .u64 .ptr .align 1 _Z8sum_poolPfPKfPKiiii_param_1,
	.param .u64 .ptr .align 1 _Z8sum_poolPfPKfPKiiii_param_2,
	.param .u32 _Z8sum_poolPfPKfPKiiii_param_3,
	.param .u32 _Z8sum_poolPfPKfPKiiii_param_4,
	.param .u32 _Z8sum_poolPfPKfPKiiii_param_5
)
{
	.reg .pred 	%p<23>;
	.reg .b32 	%r<111>;
	.reg .b32 	%f<94>;
	.reg .b64 	%rd<146>;

	ld.param.u64 	%rd41, [_Z8sum_poolPfPKfPKiiii_param_0];
	ld.param.u64 	%rd42, [_Z8sum_poolPfPKfPKiiii_param_1];
	ld.param.u64 	%rd43, [_Z8sum_poolPfPKfPKiiii_param_2];
	ld.param.u32 	%r36, [_Z8sum_poolPfPKfPKiiii_param_3];
	ld.param.u32 	%r35, [_Z8sum_poolPfPKfPKiiii_param_5];
	cvta.to.global.u64 	%rd142, %rd41;
	cvta.to.global.u64 	%rd141, %rd42;
	cvta.to.global.u64 	%rd3, %rd43;
	mov.u32 	%r1, %ctaid.x;
	setp.ge.s32 	%p1, %r1, %r36;
	@%p1 bra 	$L__BB2_31;
	setp.eq.s32 	%p2, %r1, 0;
	@%p2 bra 	$L__BB2_14;
	and.b32  	%r2, %r1, 15;
	setp.lt.u32 	%p3, %r1, 16;
	mov.b32 	%r102, 0;
	@%p3 bra 	$L__BB2_5;
	and.b32  	%r102, %r1, 2147483632;
	mul.wide.s32 	%rd4, %r35, 64;
	mov.b32 	%r100, 0;
$L__BB2_4:
	.pragma "nounroll";
	mul.wide.u32 	%rd45, %r100, 4;
	add.s64 	%rd46, %rd3, %rd45;
	ld.global.u32 	%r39, [%rd46];
	mul.lo.s32 	%r40, %r39, %r35;
	cvt.s64.s32 	%rd47, %r40;
	ld.global.u32 	%r41, [%rd46+4];
	mul.lo.s32 	%r42, %r41, %r35;
	cvt.s64.s32 	%rd48, %r42;
	add.s64 	%rd49, %rd47, %rd48;
	ld.global.u32 	%r43, [%rd46+8];
	mul.lo.s32 	%r44, %r43, %r35;
	cvt.s64.s32 	%rd50, %r44;
	add.s64 	%rd51, %rd49, %rd50;
	ld.global.u32 	%r45, [%rd46+12];
	mul.lo.s32 	%r46, %r45, %r35;
	cvt.s64.s32 	%rd52, %r46;
	add.s64 	%rd53, %rd51, %rd52;
	ld.global.u32 	%r47, [%rd46+16];
	mul.lo.s32 	%r48, %r47, %r35;
	cvt.s64.s32 	%rd54, %r48;
	add.s64 	%rd55, %rd53, %rd54;
	ld.global.u32 	%r49, [%rd46+20];
	mul.lo.s32 	%r50, %r49, %r35;
	cvt.s64.s32 	%rd56, %r50;
	add.s64 	%rd57, %rd55, %rd56;
	ld.global.u32 	%r51, [%rd46+24];
	mul.lo.s32 	%r52, %r51, %r35;
	cvt.s64.s32 	%rd58, %r52;
	add.s64 	%rd59, %rd57, %rd58;
	ld.global.u32 	%r53, [%rd46+28];
	mul.lo.s32 	%r54, %r53, %r35;
	cvt.s64.s32 	%rd60, %r54;
	add.s64 	%rd61, %rd59, %rd60;
	ld.global.u32 	%r55, [%rd46+32];
	mul.lo.s32 	%r56, %r55, %r35;
	cvt.s64.s32 	%rd62, %r56;
	add.s64 	%rd63, %rd61, %rd62;
	ld.global.u32 	%r57, [%rd46+36];
	mul.lo.s32 	%r58, %r57, %r35;
	cvt.s64.s32 	%rd64, %r58;
	add.s64 	%rd65, %rd63, %rd64;
	ld.global.u32 	%r59, [%rd46+40];
	mul.lo.s32 	%r60, %r59, %r35;
	cvt.s64.s32 	%rd66, %r60;
	add.s64 	%rd67, %rd65, %rd66;
	ld.global.u32 	%r61, [%rd46+44];
	mul.lo.s32 	%r62, %r61, %r35;
	cvt.s64.s32 	%rd68, %r62;
	add.s64 	%rd69, %rd67, %rd68;
	ld.global.u32 	%r63, [%rd46+48];
	mul.lo.s32 	%r64, %r63, %r35;
	cvt.s64.s32 	%rd70, %r64;
	add.s64 	%rd71, %rd69, %rd70;
	ld.global.u32 	%r65, [%rd46+52];
	mul.lo.s32 	%r66, %r65, %r35;
	cvt.s64.s32 	%rd72, %r66;
	add.s64 	%rd73, %rd71, %rd72;
	ld.global.u32 	%r67, [%rd46+56];
	mul.lo.s32 	%r68, %r67, %r35;
	cvt.s64.s32 	%rd74, %r68;
	add.s64 	%rd75, %rd73, %rd74;
	add.s64 	%rd142, %rd142, %rd4;
	ld.global.u32 	%r69, [%rd46+60];
	mul.lo.s32 	%r70, %r69, %r35;
	cvt.s64.s32 	%rd76, %r70;
	add.s64 	%rd77, %rd75, %rd76;
	shl.b64 	%rd78, %rd77, 2;
	add.s64 	%rd141, %rd141, %rd78;
	add.s32 	%r100, %r100, 16;
	setp.ne.s32 	%p4, %r100, %r102;
	@%p4 bra 	$L__BB2_4;
$L__BB2_5:
	setp.eq.s32 	%p5, %r2, 0;
	@%p5 bra 	$L__BB2_14;
	and.b32  	%r7, %r1, 7;
	setp.lt.u32 	%p6, %r2, 8;
	@%p6 bra 	$L__BB2_8;
	mul.wide.u32 	%rd80, %r102, 4;
	add.s64 	%rd81, %rd3, %rd80;
	ld.global.u32 	%r71, [%rd81];
	mul.lo.s32 	%r72, %r71, %r35;
	cvt.s64.s32 	%rd82, %r72;
	ld.global.u32 	%r73, [%rd81+4];
	mul.lo.s32 	%r74, %r73, %r35;
	cvt.s64.s32 	%rd83, %r74;
	add.s64 	%rd84, %rd82, %rd83;
	ld.global.u32 	%r75, [%rd81+8];
	mul.lo.s32 	%r76, %r75, %r35;
	cvt.s64.s32 	%rd85, %r76;
	add.s64 	%rd86, %rd84, %rd85;
	ld.global.u32 	%r77, [%rd81+12];
	mul.lo.s32 	%r78, %r77, %r35;
	cvt.s64.s32 	%rd87, %r78;
	add.s64 	%rd88, %rd86, %rd87;
	ld.global.u32 	%r79, [%rd81+16];
	mul.lo.s32 	%r80, %r79, %r35;
	cvt.s64.s32 	%rd89, %r80;
	add.s64 	%rd90, %rd88, %rd89;
	ld.global.u32 	%r81, [%rd81+20];
	mul.lo.s32 	%r82, %r81, %r35;
	cvt.s64.s32 	%rd91, %r82;
	add.s64 	%rd92, %rd90, %rd91;
	ld.global.u32 	%r83, [%rd81+24];
	mul.lo.s32 	%r84, %r83, %r35;
	cvt.s64.s32 	%rd93, %r84;
	add.s64 	%rd94, %rd92, %rd93;
	mul.wide.s32 	%rd95, %r35, 32;
	add.s64 	%rd142, %rd142, %rd95;
	ld.global.u32 	%r85, [%rd81+28];
	mul.lo.s32 	%r86, %r85, %r35;
	cvt.s64.s32 	%rd96, %r86;
	add.s64 	%rd97, %rd94, %rd96;
	shl.b64 	%rd98, %rd97, 2;
	add.s64 	%rd141, %rd141, %rd98;
	add.s32 	%r102, %r102, 8;
$L__BB2_8:
	setp.eq.s32 	%p7, %r7, 0;
	@%p7 bra 	$L__BB2_14;
	and.b32  	%r10, %r1, 3;
	setp.lt.u32 	%p8, %r7, 4;
	@%p8 bra 	$L__BB2_11;
	mul.wide.u32 	%rd100, %r102, 4;
	add.s64 	%rd101, %rd3, %rd100;
	ld.global.u32 	%r87, [%rd101];
	mul.lo.s32 	%r88, %r87, %r35;
	cvt.s64.s32 	%rd102, %r88;
	ld.global.u32 	%r89, [%rd101+4];
	mul.lo.s32 	%r90, %r89, %r35;
	cvt.s64.s32 	%rd103, %r90;
	add.s64 	%rd104, %rd102, %rd103;
	ld.global.u32 	%r91, [%rd101+8];
	mul.lo.s32 	%r92, %r91, %r35;
	cvt.s64.s32 	%rd105, %r92;
	add.s64 	%rd106, %rd104, %rd105;
	mul.wide.s32 	%rd107, %r35, 16;
	add.s64 	%rd142, %rd142, %rd107;
	ld.global.u32 	%r93, [%rd101+12];
	mul.lo.s32 	%r94, %r93, %r35;
	cvt.s64.s32 	%rd108, %r94;
	add.s64 	%rd109, %rd106, %rd108;
	shl.b64 	%rd110, %rd109, 2;
	add.s64 	%rd141, %rd141, %rd110;
	add.s32 	%r102, %r102, 4;
$L__BB2_11:
	setp.eq.s32 	%p9, %r10, 0;
	@%p9 bra 	$L__BB2_14;
	mov.b32 	%r105, 0;
	mul.wide.s32 	%rd111, %r35, 4;
$L__BB2_13:
	.pragma "nounroll";
	add.s64 	%rd142, %rd142, %rd111;
	mul.wide.u32 	%rd112, %r102, 4;
	add.s64 	%rd113, %rd3, %rd112;
	ld.global.u32 	%r96, [%rd113];
	mul.lo.s32 	%r97, %r96, %r35;
	mul.wide.s32 	%rd114, %r97, 4;
	add.s64 	%rd141, %rd141, %rd114;
	add.s32 	%r102, %r102, 1;
	add.s32 	%r105, %r105, 1;
	setp.ne.s32 	%p10, %r105, %r10;
	@%p10 bra 	$L__BB2_13;
$L__BB2_14:
	mul.wide.u32 	%rd115, %r1, 4;
	add.s64 	%rd116, %rd3, %rd115;
	ld.global.u32 	%r17, [%rd116];
	setp.lt.s32 	%p11, %r17, 1;
	@%p11 bra 	$L__BB2_31;
	setp.lt.s32 	%p12, %r35, 1;
	@%p12 bra 	$L__BB2_31;
	add.s32 	%r18, %r35, -1;
	and.b32  	%r19, %r35, 15;
	add.s32 	%r20, %r19, -1;
	and.b32  	%r21, %r35, 7;
	add.s32 	%r22, %r21, -1;
	and.b32  	%r23, %r35, 2147483632;
	and.b32  	%r24, %r35, 3;
	neg.s32 	%r25, %r23;
	add.s64 	%rd31, %rd142, 32;
	mov.b32 	%r106, 0;
	mul.wide.s32 	%rd124, %r35, 4;
$L__BB2_17:
	setp.lt.u32 	%p13, %r18, 15;
	mov.b32 	%r109, 0;
	@%p13 bra 	$L__BB2_20;
	add.s64 	%rd145, %rd141, 32;
	mov.u64 	%rd144, %rd31;
	mov.u32 	%r107, %r25;
$L__BB2_19:
	.pragma "nounroll";
	ld.global.f32 	%f1, [%rd145+-32];
	ld.global.f32 	%f2, [%rd144+-32];
	add.f32 	%f3, %f1, %f2;
	st.global.f32 	[%rd144+-32], %f3;
	ld.global.f32 	%f4, [%rd145+-28];
	ld.global.f32 	%f5, [%rd144+-28];
	add.f32 	%f6, %f4, %f5;
	st.global.f32 	[%rd144+-28], %f6;
	ld.global.f32 	%f7, [%rd145+-24];
	ld.global.f32 	%f8, [%rd144+-24];
	add.f32 	%f9, %f7, %f8;
	st.global.f32 	[%rd144+-24], %f9;
	ld.global.f32 	%f10, [%rd145+-20];
	ld.global.f32 	%f11, [%rd144+-20];
	add.f32 	%f12, %f10, %f11;
	st.global.f32 	[%rd144+-20], %f12;
	ld.global.f32 	%f13, [%rd145+-16];
	ld.global.f32 	%f14, [%rd144+-16];
	add.f32 	%f15, %f13, %f14;
	st.global.f32 	[%rd144+-16], %f15;
	ld.global.f32 	%f16, [%rd145+-12];
	ld.global.f32 	%f17, [%rd144+-12];
	add.f32 	%f18, %f16, %f17;
	st.global.f32 	[%rd144+-12], %f18;
	ld.global.f32 	%f19, [%rd145+-8];
	ld.global.f32 	%f20, [%rd144+-8];
	add.f32 	%f21, %f19, %f20;
	st.global.f32 	[%rd144+-8], %f21;
	ld.global.f32 	%f22, [%rd145+-4];
	ld.global.f32 	%f23, [%rd144+-4];
	add.f32 	%f24, %f22, %f23;
	st.global.f32 	[%rd144+-4], %f24;
	ld.global.f32 	%f25, [%rd145];
	ld.global.f32 	%f26, [%rd144];
	add.f32 	%f27, %f25, %f26;
	st.global.f32 	[%rd144], %f27;
	ld.global.f32 	%f28, [%rd145+4];
	ld.global.f32 	%f29, [%rd144+4];
	add.f32 	%f30, %f28, %f29;
	st.global.f32 	[%rd144+4], %f30;
	ld.global.f32 	%f31, [%rd145+8];
	ld.global.f32 	%f32, [%rd144+8];
	add.f32 	%f33, %f31, %f32;
	st.global.f32 	[%rd144+8], %f33;
	ld.global.f32 	%f34, [%rd145+12];
	ld.global.f32 	%f35, [%rd144+12];
	add.f32 	%f36, %f34, %f35;
	st.global.f32 	[%rd144+12], %f36;
	ld.global.f32 	%f37, [%rd145+16];
	ld.global.f32 	%f38, [%rd144+16];
	add.f32 	%f39, %f37, %f38;
	st.global.f32 	[%rd144+16], %f39;
	ld.global.f32 	%f40, [%rd145+20];
	ld.global.f32 	%f41, [%rd144+20];
	add.f32 	%f42, %f40, %f41;
	st.global.f32 	[%rd144+20], %f42;
	ld.global.f32 	%f43, [%rd145+24];
	ld.global.f32 	%f44, [%rd144+24];
	add.f32 	%f45, %f43, %f44;
	st.global.f32 	[%rd144+24], %f45;
	ld.global.f32 	%f46, [%rd145+28];
	ld.global.f32 	%f47, [%rd144+28];
	add.f32 	%f48, %f46, %f47;
	st.global.f32 	[%rd144+28], %f48;
	add.s32 	%r107, %r107, 16;
	add.s64 	%rd145, %rd145, 64;
	add.s64 	%rd144, %rd144, 64;
	setp.ne.s32 	%p14, %r107, 0;
	mov.u32 	%r109, %r23;
	@%p14 bra 	$L__BB2_19;
$L__BB2_20:
	setp.eq.s32 	%p15, %r19, 0;
	@%p15 bra 	$L__BB2_30;
	setp.lt.u32 	%p16, %r20, 7;
	@%p16 bra 	$L__BB2_23;
	mul.wide.u32 	%rd117, %r109, 4;
	add.s64 	%rd118, %rd141, %rd117;
	ld.global.f32 	%f49, [%rd118];
	add.s64 	%rd119, %rd142, %rd117;
	ld.global.f32 	%f50, [%rd119];
	add.f32 	%f51, %f49, %f50;
	st.global.f32 	[%rd119], %f51;
	ld.global.f32 	%f52, [%rd118+4];
	ld.global.f32 	%f53, [%rd119+4];
	add.f32 	%f54, %f52, %f53;
	st.global.f32 	[%rd119+4], %f54;
	ld.global.f32 	%f55, [%rd118+8];
	ld.global.f32 	%f56, [%rd119+8];
	add.f32 	%f57, %f55, %f56;
	st.global.f32 	[%rd119+8], %f57;
	ld.global.f32 	%f58, [%rd118+12];
	ld.global.f32 	%f59, [%rd119+12];
	add.f32 	%f60, %f58, %f59;
	st.global.f32 	[%rd119+12], %f60;
	ld.global.f32 	%f61, [%rd118+16];
	ld.global.f32 	%f62, [%rd119+16];
	add.f32 	%f63, %f61, %f62;
	st.global.f32 	[%rd119+16], %f63;
	ld.global.f32 	%f64, [%rd118+20];
	ld.global.f32 	%f65, [%rd119+20];
	add.f32 	%f66, %f64, %f65;
	st.global.f32 	[%rd119+20], %f66;
	ld.global.f32 	%f67, [%rd118+24];
	ld.global.f32 	%f68, [%rd119+24];
	add.f32 	%f69, %f67, %f68;
	st.global.f32 	[%rd119+24], %f69;
	ld.global.f32 	%f70, [%rd118+28];
	ld.global.f32 	%f71, [%rd119+28];
	add.f32 	%f72, %f70, %f71;
	st.global.f32 	[%rd119+28], %f72;
	add.s32 	%r109, %r109, 8;
$L__BB2_23:
	setp.eq.s32 	%p17, %r21, 0;
	@%p17 bra 	$L__BB2_30;
	setp.lt.u32 	%p18, %r22, 3;
	@%p18 bra 	$L__BB2_26;
	mul.wide.u32 	%rd120, %r109, 4;
	add.s64 	%rd121, %rd141, %rd120;
	ld.global.f32 	%f73, [%rd121];
	add.s64 	%rd122, %rd142, %rd120;
	ld.global.f32 	%f74, [%rd122];
	add.f32 	%f75, %f73, %f74;
	st.global.f32 	[%rd122], %f75;
	ld.global.f32 	%f76, [%rd121+4];
	ld.global.f32 	%f77, [%rd122+4];
	add.f32 	%f78, %f76, %f77;
	st.global.f32 	[%rd122+4], %f78;
	ld.global.f32 	%f79, [%rd121+8];
	ld.global.f32 	%f80, [%rd122+8];
	add.f32 	%f81, %f79, %f80;
	st.global.f32 	[%rd122+8], %f81;
	ld.global.f32 	%f82, [%rd121+12];
	ld.global.f32 	%f83, [%rd122+12];
	add.f32 	%f84, %f82, %f83;
	st.global.f32 	[%rd122+12], %f84;
	add.s32 	%r109, %r109, 4;
$L__BB2_26:
	setp.eq.s32 	%p19, %r24, 0;
	@%p19 bra 	$L__BB2_30;
	setp.eq.s32 	%p20, %r24, 1;
	mul.wide.u32 	%rd123, %r109, 4;
	add.s64 	%rd38, %rd141, %rd123;
	ld.global.f32 	%f85, [%rd38];
	add.s64 	%rd39, %rd142, %rd123;
	ld.global.f32 	%f86, [%rd39];
	add.f32 	%f87, %f85, %f86;
	st.global.f32 	[%rd39], %f87;
	@%p20 bra 	$L__BB2_30;
	setp.eq.s32 	%p21, %r24, 2;
	ld.global.f32 	%f88, [%rd38+4];
	ld.global.f32 	%f89, [%rd39+4];
	add.f32 	%f90, %f88, %f89;
	st.global.f32 	[%rd39+4], %f90;
	@%p21 bra 	$L__BB2_30;
	ld.global.f32 	%f91, [%rd38+8];
	ld.global.f32 	%f92, [%rd39+8];
	add.f32 	%f93, %f91, %f92;
	st.global.f32 	[%rd39+8], %f93;
$L__BB2_30:
	add.s64 	%rd141, %rd141, %rd124;
	add.s32 	%r106, %r106, 1;
	setp.ne.s32 	%p22, %r106, %r17;
	@%p22 bra 	$L__BB2_17;
$L__BB2_31:
	ret;

}
	// .globl	_Z8max_poolPfPiPKfPKiiii
.visible .entry _Z8max_poolPfPiPKfPKiiii(
	.param .u64 .ptr .align 1 _Z8max_poolPfPiPKfPKiiii_param_0,
	.param .u64 .ptr .align 1 _Z8max_poolPfPiPKfPKiiii_param_1,
	.param .u64 .ptr .align 1 _Z8max_poolPfPiPKfPKiiii_param_2,
	.param .u64 .ptr .align 1 _Z8max_poolPfPiPKfPKiiii_param_3,
	.param .u32 _Z8max_poolPfPiPKfPKiiii_param_4,
	.param .u32 _Z8max_poolPfPiPKfPKiiii_param_5,
	.param .u32 _Z8max_poolPfPiPKfPKiiii_param_6
)
{
	.reg .pred 	%p<46>;
	.reg .b32 	%r<138>;
	.reg .b32 	%f<60>;
	.reg .b64 	%rd<196>;

	ld.param.u64 	%rd64, [_Z8max_poolPfPiPKfPKiiii_param_0];
	ld.param.u64 	%rd65, [_Z8max_poolPfPiPKfPKiiii_param_1];
	ld.param.u64 	%rd66, [_Z8max_poolPfPiPKfPKiiii_param_2];
	ld.param.u64 	%rd67, [_Z8max_poolPfPiPKfPKiiii_param_3];
	ld.param.u32 	%r49, [_Z8max_poolPfPiPKfPKiiii_param_4];
	ld.param.u32 	%r48, [_Z8max_poolPfPiPKfPKiiii_param_6];
	cvta.to.global.u64 	%rd187, %rd65;
	cvta.to.global.u64 	%rd188, %rd64;
	cvta.to.global.u64 	%rd186, %rd66;
	cvta.to.global.u64 	%rd4, %rd67;
	mov.u32 	%r1, %ctaid.x;
	setp.ge.s32 	%p1, %r1, %r49;
	@%p1 bra 	$L__BB3_70;
	setp.eq.s32 	%p2, %r1, 0;
	@%p2 bra 	$L__BB3_14;
	and.b32  	%r2, %r1, 15;
	setp.lt.u32 	%p3, %r1, 16;
	mov.b32 	%r121, 0;
	@%p3 bra 	$L__BB3_5;
	and.b32  	%r121, %r1, 2147483632;
	mul.wide.s32 	%rd5, %r48, 64;
	mov.b32 	%r126, 0;
$L__BB3_4:
	.pragma "nounroll";
	mul.wide.u32 	%rd69, %r126, 4;
	add.s64 	%rd70, %rd4, %rd69;
	ld.global.u32 	%r52, [%rd70];
	mul.lo.s32 	%r53, %r52, %r48;
	cvt.s64.s32 	%rd71, %r53;
	ld.global.u32 	%r54, [%rd70+4];
	mul.lo.s32 	%r55, %r54, %r48;
	cvt.s64.s32 	%rd72, %r55;
	add.s64 	%rd73, %rd71, %rd72;
	ld.global.u32 	%r56, [%rd70+8];
	mul.lo.s32 	%r57, %r56, %r48;
	cvt.s64.s32 	%rd74, %r57;
	add.s64 	%rd75, %rd73, %rd74;
	ld.global.u32 	%r58, [%rd70+12];
	mul.lo.s32 	%r59, %r58, %r48;
	cvt.s64.s32 	%rd76, %r59;
	add.s64 	%rd77, %rd75, %rd76;
	ld.global.u32 	%r60, [%rd70+16];
	mul.lo.s32 	%r61, %r60, %r48;
	cvt.s64.s32 	%rd78, %r61;
	add.s64 	%rd79, %rd77, %rd78;
	ld.global.u32 	%r62, [%rd70+20];
	mul.lo.s32 	%r63, %r62, %r48;
	cvt.s64.s32 	%rd80, %r63;
	add.s64 	%rd81, %rd79, %rd80;
	ld.global.u32 	%r64, [%rd70+24];
	mul.lo.s32 	%r65, %r64, %r48;
	cvt.s64.s32 	%rd82, %r65;
	add.s64 	%rd83, %rd81, %rd82;
	ld.global.u32 	%r66, [%rd70+28];
	mul.lo.s32 	%r67, %r66, %r48;
	cvt.s64.s32 	%rd84, %r67;
	add.s64 	%rd85, %rd83, %rd84;
	ld.global.u32 	%r68, [%rd70+32];
	mul.lo.s32 	%r69, %r68, %r48;
	cvt.s64.s32 	%rd86, %r69;
	add.s64 	%rd87, %rd85, %rd86;
	ld.global.u32 	%r70, [%rd70+36];
	mul.lo.s32 	%r71, %r70, %r48;
	cvt.s64.s32 	%rd88, %r71;
	add.s64 	%rd89, %rd87, %rd88;
	ld.global.u32 	%r72, [%rd70+40];
	mul.lo.s32 	%r73, %r72, %r48;
	cvt.s64.s32 	%rd90, %r73;
	add.s64 	%rd91, %rd89, %rd90;
	ld.global.u32 	%r74, [%rd70+44];
	mul.lo.s32 	%r75, %r74, %r48;
	cvt.s64.s32 	%rd92, %r75;
	add.s64 	%rd93, %rd91, %rd92;
	ld.global.u32 	%r76, [%rd70+48];
	mul.lo.s32 	%r77, %r76, %r48;
	cvt.s64.s32 	%rd94, %r77;
	add.s64 	%rd95, %rd93, %rd94;
	ld.global.u32 	%r78, [%rd70+52];
	mul.lo.s32 	%r79, %r78, %r48;
	cvt.s64.s32 	%rd96, %r79;
	add.s64 	%rd97, %rd95, %rd96;
	ld.global.u32 	%r80, [%rd70+56];
	mul.lo.s32 	%r81, %r80, %r48;
	cvt.s64.s32 	%rd98, %r81;
	add.s64 	%rd99, %rd97, %rd98;
	add.s64 	%rd188, %rd188, %rd5;
	add.s64 	%rd187, %rd187, %rd5;
	ld.global.u32 	%r82, [%rd70+60];
	mul.lo.s32 	%r83, %r82, %r48;
	cvt.s64.s32 	%rd100, %r83;
	add.s64 	%rd101, %rd99, %rd100;
	shl.b64 	%rd102, %rd101, 2;
	add.s64 	%rd186, %rd186, %rd102;
	add.s32 	%r126, %r126, 16;
	setp.eq.s32 	%p4, %r126, %r121;
	@%p4 bra 	$L__BB3_5;
	bra.uni 	$L__BB3_4;
$L__BB3_5:
	setp.eq.s32 	%p5, %r2, 0;
	@%p5 bra 	$L__BB3_14;
	and.b32  	%r5, %r1, 7;
	setp.lt.u32 	%p6, %r2, 8;
	@%p6 bra 	$L__BB3_8;
	mul.wide.u32 	%rd104, %r121, 4;
	add.s64 	%rd105, %rd4, %rd104;
	ld.global.u32 	%r84, [%rd105];
	mul.lo.s32 	%r85, %r84, %r48;
	cvt.s64.s32 	%rd106, %r85;
	ld.global.u32 	%r86, [%rd105+4];
	mul.lo.s32 	%r87, %r86, %r48;
	cvt.s64.s32 	%rd107, %r87;
	add.s64 	%rd108, %rd106, %rd107;
	ld.global.u32 	%r88, [%rd105+8];
	mul.lo.s32 	%r89, %r88, %r48;
	cvt.s64.s32 	%rd109, %r89;
	add.s64 	%rd110, %rd108, %rd109;
	ld.global.u32 	%r90, [%rd105+12];
	mul.lo.s32 	%r91, %r90, %r48;
	cvt.s64.s32 	%rd111, %r91;
	add.s64 	%rd112, %rd110, %rd111;
	ld.global.u32 	%r92, [%rd105+16];
	mul.lo.s32 	%r93, %r92, %r48;
	cvt.s64.s32 	%rd113, %r93;
	add.s64 	%rd114, %rd112, %rd113;
	ld.global.u32 	%r94, [%rd105+20];
	mul.lo.s32 	%r95, %r94, %r48;
	cvt.s64.s32 	%rd115, %r95;
	add.s64 	%rd116, %rd114, %rd115;
	ld.global.u32 	%r96, [%rd105+24];
	mul.lo.s32 	%r97, %r96, %r48;
	cvt.s64.s32 	%rd117, %r97;
	add.s64 	%rd118, %rd116, %rd117;
	mul.wide.s32 	%rd119, %r48, 32;
	add.s64 	%rd188, %rd188, %rd119;
	add.s64 	%rd187, %rd187, %rd119;
	ld.global.u32 	%r98, [%rd105+28];
	mul.lo.s32 	%r99, %r98, %r48;
	cvt.s64.s32 	%rd120, %r99;
	add.s64 	%rd121, %rd118, %rd120;
	shl.b64 	%rd122, %rd121, 2;
	add.s64 	%rd186, %rd186, %rd122;
	add.s32 	%r121, %r121, 8;
$L__BB3_8:
	setp.eq.s32 	%p7, %r5, 0;
	@%p7 bra 	$L__BB3_14;
	and.b32  	%r8, %r1, 3;
	setp.lt.u32 	%p8, %r5, 4;
	@%p8 bra 	$L__BB3_11;
	mul.wide.u32 	%rd124, %r121, 4;
	add.s64 	%rd125, %rd4, %rd124;
	ld.global.u32 	%r100, [%rd125];
	mul.lo.s32 	%r101, %r100, %r48;
	cvt.s64.s32 	%rd126, %r101;
	ld.global.u32 	%r102, [%rd125+4];
	mul.lo.s32 	%r103, %r102, %r48;
	cvt.s64.s32 	%rd127, %r103;
	add.s64 	%rd128, %rd126, %rd127;
	ld.global.u32 	%r104, [%rd125+8];
	mul.lo.s32 	%r105, %r104, %r48;
	cvt.s64.s32 	%rd129, %r105;
	add.s64 	%rd130, %rd128, %rd129;
	mul.wide.s32 	%rd131, %r48, 16;
	add.s64 	%rd188, %rd188, %rd131;
	add.s64 	%rd187, %rd187, %rd131;
	ld.global.u32 	%r106, [%rd125+12];
	mul.lo.s32 	%r107, %r106, %r48;
	cvt.s64.s32 	%rd132, %r107;
	add.s64 	%rd133, %rd130, %rd132;
	shl.b64 	%rd134, %rd133, 2;
	add.s64 	%rd186, %rd186, %rd134;
	add.s32 	%r121, %r121, 4;
$L__BB3_11:
	setp.eq.s32 	%p9, %r8, 0;
	@%p9 bra 	$L__BB3_14;
	mov.b32 	%r125, 0;
$L__BB3_13:
	.pragma "nounroll";
	mul.wide.s32 	%rd135, %r48, 4;
	add.s64 	%rd188, %rd188, %rd135;
	add.s64 	%rd187, %rd187, %rd135;
	mul.wide.u32 	%rd136, %r121, 4;
	add.s64 	%rd137, %rd4, %rd136;
	ld.global.u32 	%r109, [%rd137];
	mul.lo.s32 	%r110, %r109, %r48;
	mul.wide.s32 	%rd138, %r110, 4;
	add.s64 	%rd186, %rd186, %rd138;
	add.s32 	%r121, %r121, 1;
	add.s32 	%r125, %r125, 1;
	setp.ne.s32 	%p10, %r125, %r8;
	@%p10 bra 	$L__BB3_13;
$L__BB3_14:
	setp.lt.s32 	%p11, %r48, 1;
	@%p11 bra 	$L__BB3_27;
	add.s32 	%r112, %r48, -1;
	and.b32  	%r15, %r48, 15;
	setp.lt.u32 	%p12, %r112, 15;
	mov.b32 	%r128, 0;
	@%p12 bra 	$L__BB3_18;
	and.b32  	%r128, %r48, 2147483632;
	mov.b32 	%r127, 0;
$L__BB3_17:
	.pragma "nounroll";
	mul.wide.u32 	%rd139, %r127, 4;
	add.s64 	%rd140, %rd186, %rd139;
	ld.global.f32 	%f16, [%rd140];
	add.s64 	%rd141, %rd188, %rd139;
	st.global.f32 	[%rd141], %f16;
	add.s64 	%rd142, %rd187, %rd139;
	mov.b32 	%r114, 0;
	st.global.u32 	[%rd142], %r114;
	ld.global.f32 	%f17, [%rd140+4];
	st.global.f32 	[%rd141+4], %f17;
	st.global.u32 	[%rd142+4], %r114;
	ld.global.f32 	%f18, [%rd140+8];
	st.global.f32 	[%rd141+8], %f18;
	st.global.u32 	[%rd142+8], %r114;
	ld.global.f32 	%f19, [%rd140+12];
	st.global.f32 	[%rd141+12], %f19;
	st.global.u32 	[%rd142+12], %r114;
	ld.global.f32 	%f20, [%rd140+16];
	st.global.f32 	[%rd141+16], %f20;
	st.global.u32 	[%rd142+16], %r114;
	ld.global.f32 	%f21, [%rd140+20];
	st.global.f32 	[%rd141+20], %f21;
	st.global.u32 	[%rd142+20], %r114;
	ld.global.f32 	%f22, [%rd140+24];
	st.global.f32 	[%rd141+24], %f22;
	st.global.u32 	[%rd142+24], %r114;
	ld.global.f32 	%f23, [%rd140+28];
	st.global.f32 	[%rd141+28], %f23;
	st.global.u32 	[%rd142+28], %r114;
	ld.global.f32 	%f24, [%rd140+32];
	st.global.f32 	[%rd141+32], %f24;
	st.global.u32 	[%rd142+32], %r114;
	ld.global.f32 	%f25, [%rd140+36];
	st.global.f32 	[%rd141+36], %f25;
	st.global.u32 	[%rd142+36], %r114;
	ld.global.f32 	%f26, [%rd140+40];
	st.global.f32 	[%rd141+40], %f26;
	st.global.u32 	[%rd142+40], %r114;
	ld.global.f32 	%f27, [%rd140+44];
	st.global.f32 	[%rd141+44], %f27;
	st.global.u32 	[%rd142+44], %r114;
	ld.global.f32 	%f28, [%rd140+48];
	st.global.f32 	[%rd141+48], %f28;
	st.global.u32 	[%rd142+48], %r114;
	ld.global.f32 	%f29, [%rd140+52];
	st.global.f32 	[%rd141+52], %f29;
	st.global.u32 	[%rd142+52], %r114;
	ld.global.f32 	%f30, [%rd140+56];
	st.global.f32 	[%rd141+56], %f30;
	st.global.u32 	[%rd142+56], %r114;
	ld.global.f32 	%f31, [%rd140+60];
	st.global.f32 	[%rd141+60], %f31;
	st.global.u32 	[%rd142+60], %r114;
	add.s32 	%r127, %r127, 16;
	setp.ne.s32 	%p13, %r127, %r128;
	@%p13 bra 	$L__BB3_17;
$L__BB3_18:
	setp.eq.s32 	%p14, %r15, 0;
	@%p14 bra 	$L__BB3_27;
	and.b32  	%r22, %r48, 7;
	setp.lt.u32 	%p15, %r15, 8;
	@%p15 bra 	$L__BB3_21;
	mul.wide.u32 	%rd143, %r128, 4;
	add.s64 	%rd144, %rd186, %rd143;
	ld.global.f32 	%f32, [%rd144];
	add.s64 	%rd145, %rd188, %rd143;
	st.global.f32 	[%rd145], %f32;
	add.s64 	%rd146, %rd187, %rd143;
	mov.b32 	%r115, 0;
	st.global.u32 	[%rd146], %r115;
	ld.global.f32 	%f33, [%rd144+4];
	st.global.f32 	[%rd145+4], %f33;
	st.global.u32 	[%rd146+4], %r115;
	ld.global.f32 	%f34, [%rd144+8];
	st.global.f32 	[%rd145+8], %f34;
	st.global.u32 	[%rd146+8], %r115;
	ld.global.f32 	%f35, [%rd144+12];
	st.global.f32 	[%rd145+12], %f35;
	st.global.u32 	[%rd146+12], %r115;
	ld.global.f32 	%f36, [%rd144+16];
	st.global.f32 	[%rd145+16], %f36;
	st.global.u32 	[%rd146+16], %r115;
	ld.global.f32 	%f37, [%rd144+20];
	st.global.f32 	[%rd145+20], %f37;
	st.global.u32 	[%rd146+20], %r115;
	ld.global.f32 	%f38, [%rd144+24];
	st.global.f32 	[%rd145+24], %f38;
	st.global.u32 	[%rd146+24], %r115;
	ld.global.f32 	%f39, [%rd144+28];
	st.global.f32 	[%rd145+28], %f39;
	st.global.u32 	[%rd146+28], %r115;
	add.s32 	%r128, %r128, 8;
$L__BB3_21:
	setp.eq.s32 	%p16, %r22, 0;
	@%p16 bra 	$L__BB3_27;
	and.b32  	%r25, %r48, 3;
	setp.lt.u32 	%p17, %r22, 4;
	@%p17 bra 	$L__BB3_24;
	mul.wide.u32 	%rd147, %r128, 4;
	add.s64 	%rd148, %rd186, %rd147;
	ld.global.f32 	%f40, [%rd148];
	add.s64 	%rd149, %rd188, %rd147;
	st.global.f32 	[%rd149], %f40;
	add.s64 	%rd150, %rd187, %rd147;
	mov.b32 	%r116, 0;
	st.global.u32 	[%rd150], %r116;
	ld.global.f32 	%f41, [%rd148+4];
	st.global.f32 	[%rd149+4], %f41;
	st.global.u32 	[%rd150+4], %r116;
	ld.global.f32 	%f42, [%rd148+8];
	st.global.f32 	[%rd149+8], %f42;
	st.global.u32 	[%rd150+8], %r116;
	ld.global.f32 	%f43, [%rd148+12];
	st.global.f32 	[%rd149+12], %f43;
	st.global.u32 	[%rd150+12], %r116;
	add.s32 	%r128, %r128, 4;
$L__BB3_24:
	setp.eq.s32 	%p18, %r25, 0;
	@%p18 bra 	$L__BB3_27;
	mov.b32 	%r132, 0;
$L__BB3_26:
	.pragma "nounroll";
	mul.wide.u32 	%rd151, %r128, 4;
	add.s64 	%rd152, %rd186, %rd151;
	ld.global.f32 	%f44, [%rd152];
	add.s64 	%rd153, %rd188, %rd151;
	st.global.f32 	[%rd153], %f44;
	add.s64 	%rd154, %rd187, %rd151;
	mov.b32 	%r118, 0;
	st.global.u32 	[%rd154], %r118;
	add.s32 	%r128, %r128, 1;
	add.s32 	%r132, %r132, 1;
	setp.ne.s32 	%p19, %r132, %r25;
	@%p19 bra 	$L__BB3_26;
$L__BB3_27:
	setp.lt.s32 	%p20, %r48, 1;
	mul.wide.u32 	%rd155, %r1, 4;
	add.s64 	%rd156, %rd4, %rd155;
	ld.global.u32 	%r32, [%rd156];
	setp.lt.s32 	%p21, %r32, 2;
	or.pred  	%p22, %p21, %p20;
	@%p22 bra 	$L__BB3_70;
	and.b32  	%r33, %r48, 7;
	add.s32 	%r34, %r33, -1;
	and.b32  	%r35, %r48, 3;
	and.b32  	%r36, %r48, 2147483640;
	and.b32  	%r37, %r48, 1;
	neg.s32 	%r38, %r36;
	mul.wide.s32 	%rd157, %r48, 4;
	add.s64 	%rd45, %rd157, 16;
	add.s64 	%rd46, %rd188, 16;
	add.s64 	%rd47, %rd187, 16;
	mov.b32 	%r133, 1;
$L__BB3_29:
	setp.lt.u32 	%p23, %r48, 8;
	mov.b32 	%r136, 0;
	@%p23 bra 	$L__BB3_48;
	add.s64 	%rd195, %rd186, %rd45;
	mov.u64 	%rd193, %rd47;
	mov.u64 	%rd194, %rd46;
	mov.u32 	%r134, %r38;
$L__BB3_31:
	.pragma "nounroll";
	ld.global.f32 	%f1, [%rd195+-16];
	ld.global.f32 	%f45, [%rd194+-16];
	setp.leu.f32 	%p24, %f1, %f45;
	@%p24 bra 	$L__BB3_33;
	st.global.f32 	[%rd194+-16], %f1;
	st.global.u32 	[%rd193+-16], %r133;
$L__BB3_33:
	ld.global.f32 	%f2, [%rd195+-12];
	ld.global.f32 	%f46, [%rd194+-12];
	setp.leu.f32 	%p25, %f2, %f46;
	@%p25 bra 	$L__BB3_35;
	st.global.f32 	[%rd194+-12], %f2;
	st.global.u32 	[%rd193+-12], %r133;
$L__BB3_35:
	ld.global.f32 	%f3, [%rd195+-8];
	ld.global.f32 	%f47, [%rd194+-8];
	setp.leu.f32 	%p26, %f3, %f47;
	@%p26 bra 	$L__BB3_37;
	st.global.f32 	[%rd194+-8], %f3;
	st.global.u32 	[%rd193+-8], %r133;
$L__BB3_37:
	ld.global.f32 	%f4, [%rd195+-4];
	ld.global.f32 	%f48, [%rd194+-4];
	setp.leu.f32 	%p27, %f4, %f48;
	@%p27 bra 	$L__BB3_39;
	st.global.f32 	[%rd194+-4], %f4;
	st.global.u32 	[%rd193+-4], %r133;
$L__BB3_39:
	ld.global.f32 	%f5, [%rd195];
	ld.global.f32 	%f49, [%rd194];
	setp.leu.f32 	%p28, %f5, %f49;
	@%p28 bra 	$L__BB3_41;
	st.global.f32 	[%rd194], %f5;
	st.global.u32 	[%rd193], %r133;
$L__BB3_41:
	ld.global.f32 	%f6, [%rd195+4];
	ld.global.f32 	%f50, [%rd194+4];
	setp.leu.f32 	%p29, %f6, %f50;
	@%p29 bra 	$L__BB3_43;
	st.global.f32 	[%rd194+4], %f6;
	st.global.u32 	[%rd193+4], %r133;
$L__BB3_43:
	ld.global.f32 	%f7, [%rd195+8];
	ld.global.f32 	%f51, [%rd194+8];
	setp.leu.f32 	%p30, %f7, %f51;
	@%p30 bra 	$L__BB3_45;
	st.global.f32 	[%rd194+8], %f7;
	st.global.u32 	[%rd193+8], %r133;
$L__BB3_45:
	ld.global.f32 	%f8, [%rd195+12];
	ld.global.f32 	%f52, [%rd194+12];
	setp.leu.f32 	%p31, %f8, %f52;
	@%p31 bra 	$L__BB3_47;
	st.global.f32 	[%rd194+12], %f8;
	st.global.u32 	[%rd193+12], %r133;
$L__BB3_47:
	add.s32 	%r134, %r134, 8;
	add.s64 	%rd195, %rd195, 32;
	add.s64 	%rd194, %rd194, 32;
	add.s64 	%rd193, %rd193, 32;
	setp.ne.s32 	%p32, %r134, 0;
	mov.u32 	%r136, %r36;
	@%p32 bra 	$L__BB3_31;
$L__BB3_48:
	mul.wide.s32 	%rd158, %r48, 4;
	add.s64 	%rd186, %rd186, %rd158;
	setp.eq.s32 	%p33, %r33, 0;
	@%p33 bra 	$L__BB3_69;
	setp.lt.u32 	%p34, %r34, 3;
	@%p34 bra 	$L__BB3_59;
	mul.wide.u32 	%rd159, %r136, 4;
	add.s64 	%rd57, %rd186, %rd159;
	ld.global.f32 	%f9, [%rd57];
	add.s64 	%rd58, %rd188, %rd159;
	ld.global.f32 	%f53, [%rd58];
	setp.leu.f32 	%p35, %f9, %f53;
	add.s64 	%rd59, %rd187, %rd159;
	@%p35 bra 	$L__BB3_52;
	st.global.f32 	[%rd58], %f9;
	st.global.u32 	[%rd59], %r133;
$L__BB3_52:
	ld.global.f32 	%f10, [%rd57+4];
	ld.global.f32 	%f54, [%rd58+4];
	setp.leu.f32 	%p36, %f10, %f54;
	@%p36 bra 	$L__BB3_54;
	st.global.f32 	[%rd58+4], %f10;
	st.global.u32 	[%rd59+4], %r133;
$L__BB3_54:
	ld.global.f32 	%f11, [%rd57+8];
	ld.global.f32 	%f55, [%rd58+8];
	setp.leu.f32 	%p37, %f11, %f55;
	@%p37 bra 	$L__BB3_56;
	st.global.f32 	[%rd58+8], %f11;
	st.global.u32 	[%rd59+8], %r133;
$L__BB3_56:
	ld.global.f32 	%f12, [%rd57+12];
	ld.global.f32 	%f56, [%rd58+12];
	setp.leu.f32 	%p38, %f12, %f56;
	@%p38 bra 	$L__BB3_58;
	st.global.f32 	[%rd58+12], %f12;
	st.global.u32 	[%rd59+12], %r133;
$L__BB3_58:
	add.s32 	%r136, %r136, 4;
$L__BB3_59:
	setp.eq.s32 	%p39, %r35, 0;
	@%p39 bra 	$L__BB3_69;
	setp.eq.s32 	%p40, %r35, 1;
	@%p40 bra 	$L__BB3_66;
	mul.wide.u32 	%rd160, %r136, 4;
	add.s64 	%rd60, %rd186, %rd160;
	ld.global.f32 	%f13, [%rd60];
	add.s64 	%rd61, %rd188, %rd160;
	ld.global.f32 	%f57, [%rd61];
	setp.leu.f32 	%p41, %f13, %f57;
	add.s64 	%rd62, %rd187, %rd160;
	@%p41 bra 	$L__BB3_63;
	st.global.f32 	[%rd61], %f13;
	st.global.u32 	[%rd62], %r133;
$L__BB3_63:
	ld.global.f32 	%f14, [%rd60+4];
	ld.global.f32 	%f58, [%rd61+4];
	setp.leu.f32 	%p42, %f14, %f58;
	@%p42 bra 	$L__BB3_65;
	st.global.f32 	[%rd61+4], %f14;
	st.global.u32 	[%rd62+4], %r133;
$L__BB3_65:
	add.s32 	%r136, %r136, 2;
$L__BB3_66:
	setp.eq.s32 	%p43, %r37, 0;
	@%p43 bra 	$L__BB3_69;
	mul.wide.u32 	%rd161, %r136, 4;
	add.s64 	%rd162, %rd186, %rd161;
	ld.global.f32 	%f15, [%rd162];
	add.s64 	%rd63, %rd188, %rd161;
	ld.global.f32 	%f59, [%rd63];
	setp.leu.f32 	%p44, %f15, %f59;
	@%p44 bra 	$L__BB3_69;
	st.global.f32 	[%rd63], %f15;
	add.s64 	%rd164, %rd187, %rd161;
	st.global.u32 	[%rd164], %r133;
$L__BB3_69:
	add.s32 	%r133, %r133, 1;
	setp.ne.s32 	%p45, %r133, %r32;
	@%p45 bra 	$L__BB3_29;
$L__BB3_70:
	ret;

}
	// .globl	_Z18backprop_mean_poolPfPKfPKiiii
.visible .entry _Z18backprop_mean_poolPfPKfPKiiii(
	.param .u64 .ptr .align 1 _Z18backprop_mean_poolPfPKfPKiiii_param_0,
	.param .u64 .ptr .align 1 _Z18backprop_mean_poolPfPKfPKiiii_param_1,
	.param .u64 .ptr .align 1 _Z18backprop_mean_poolPfPKfPKiiii_param_2,
	.param .u32 _Z18backprop_mean_poolPfPKfPKiiii_param_3,
	.param .u32 _Z18backprop_mean_poolPfPKfPKiiii_param_4,
	.param .u32 _Z18backprop_mean_poolPfPKfPKiiii_param_5
)
{
	.reg .pred 	%p<23>;
	.reg .b32 	%r<111>;
	.reg .b32 	%f<95>;
	.reg .b64 	%rd<146>;
	.reg .b64 	%fd<3>;

	ld.param.u64 	%rd41, [_Z18backprop_mean_poolPfPKfPKiiii_param_0];
	ld.param.u64 	%rd42, [_Z18backprop_mean_poolPfPKfPKiiii_param_1];
	ld.param.u64 	%rd43, [_Z18backprop_mean_poolPfPKfPKiiii_param_2];
	ld.param.u32 	%r36, [_Z18backprop_mean_poolPfPKfPKiiii_param_3];
	ld.param.u32 	%r35, [_Z18backprop_mean_poolPfPKfPKiiii_param_5];
	cvta.to.global.u64 	%rd142, %rd41;
	cvta.to.global.u64 	%rd141, %rd42;
	cvta.to.global.u64 	%rd3, %rd43;
	mov.u32 	%r1, %ctaid.x;
	setp.ge.s32 	%p1, %r1, %r36;
	@%p1 bra 	$L__BB4_31;
	setp.eq.s32 	%p2, %r1, 0;
	@%p2 bra 	$L__BB4_14;
	and.b32  	%r2, %r1, 15;
	setp.lt.u32 	%p3, %r1, 16;
	mov.b32 	%r102, 0;
	@%p3 bra 	$L__BB4_5;
	and.b32  	%r102, %r1, 2147483632;
	mul.wide.s32 	%rd4, %r35, 64;
	mov.b32 	%r100, 0;
$L__BB4_4:
	.pragma "nounroll";
	mul.wide.u32 	%rd45, %r100, 4;
	add.s64 	%rd46, %rd3, %rd45;
	ld.global.u32 	%r39, [%rd46];
	mul.lo.s32 	%r40, %r39, %r35;
	cvt.s64.s32 	%rd47, %r40;
	ld.global.u32 	%r41, [%rd46+4];
	mul.lo.s32 	%r42, %r41, %r35;
	cvt.s64.s32 	%rd48, %r42;
	add.s64 	%rd49, %rd47, %rd48;
	ld.global.u32 	%r43, [%rd46+8];
	mul.lo.s32 	%r44, %r43, %r35;
	cvt.s64.s32 	%rd50, %r44;
	add.s64 	%rd51, %rd49, %rd50;
	ld.global.u32 	%r45, [%rd46+12];
	mul.lo.s32 	%r46, %r45, %r35;
	cvt.s64.s32 	%rd52, %r46;
	add.s64 	%rd53, %rd51, %rd52;
	ld.global.u32 	%r47, [%rd46+16];
	mul.lo.s32 	%r48, %r47, %r35;
	cvt.s64.s32 	%rd54, %r48;
	add.s64 	%rd55, %rd53, %rd54;
	ld.global.u32 	%r49, [%rd46+20];
	mul.lo.s32 	%r50, %r49, %r35;
	cvt.s64.s32 	%rd56, %r50;
	add.s64 	%rd57, %rd55, %rd56;
	ld.global.u32 	%r51, [%rd46+24];
	mul.lo.s32 	%r52, %r51, %r35;
	cvt.s64.s32 	%rd58, %r52;
	add.s64 	%rd59, %rd57, %rd58;
	ld.global.u32 	%r53, [%rd46+28];
	mul.lo.s32 	%r54, %r53, %r35;
	cvt.s64.s32 	%rd60, %r54;
	add.s64 	%rd61, %rd59, %rd60;
	ld.global.u32 	%r55, [%rd46+32];
	mul.lo.s32 	%r56, %r55, %r35;
	cvt.s64.s32 	%rd62, %r56;
	add.s64 	%rd63, %rd61, %rd62;
	ld.global.u32 	%r57, [%rd46+36];
	mul.lo.s32 	%r58, %r57, %r35;
	cvt.s64.s32 	%rd64, %r58;
	add.s64 	%rd65, %rd63, %rd64;
	ld.global.u32 	%r59, [%rd46+40];
	mul.lo.s32 	%r60, %r59, %r35;
	cvt.s64.s32 	%rd66, %r60;
	add.s64 	%rd67, %rd65, %rd66;
	ld.global.u32 	%r61, [%rd46+44];
	mul.lo.s32 	%r62, %r61, %r35;
	cvt.s64.s32 	%rd68, %r62;
	add.s64 	%rd69, %rd67, %rd68;
	ld.global.u32 	%r63, [%rd46+48];
	mul.lo.s32 	%r64, %r63, %r35;
	cvt.s64.s32 	%rd70, %r64;
	add.s64 	%rd71, %rd69, %rd70;
	ld.global.u32 	%r65, [%rd46+52];
	mul.lo.s32 	%r66, %r65, %r35;
	cvt.s64.s32 	%rd72, %r66;
	add.s64 	%rd73, %rd71, %rd72;
	ld.global.u32 	%r67, [%rd46+56];
	mul.lo.s32 	%r68, %r67, %r35;
	cvt.s64.s32 	%rd74, %r68;
	add.s64 	%rd75, %rd73, %rd74;
	add.s64 	%rd141, %rd141, %rd4;
	ld.global.u32 	%r69, [%rd46+60];
	mul.lo.s32 	%r70, %r69, %r35;
	cvt.s64.s32 	%rd76, %r70;
	add.s64 	%rd77, %rd75, %rd76;
	shl.b64 	%rd78, %rd77, 2;
	add.s64 	%rd142, %rd142, %rd78;
	add.s32 	%r100, %r100, 16;
	setp.ne.s32 	%p4, %r100, %r102;
	@%p4 bra 	$L__BB4_4;
$L__BB4_5:
	setp.eq.s32 	%p5, %r2, 0;
	@%p5 bra 	$L__BB4_14;
	and.b32  	%r7, %r1, 7;
	setp.lt.u32 	%p6, %r2, 8;
	@%p6 bra 	$L__BB4_8;
	mul.wide.u32 	%rd80, %r102, 4;
	add.s64 	%rd81, %rd3, %rd80;
	ld.global.u32 	%r71, [%rd81];
	mul.lo.s32 	%r72, %r71, %r35;
	cvt.s64.s32 	%rd82, %r72;
	ld.global.u32 	%r73, [%rd81+4];
	mul.lo.s32 	%r74, %r73, %r35;
	cvt.s64.s32 	%rd83, %r74;
	add.s64 	%rd84, %rd82, %rd83;
	ld.global.u32 	%r75, [%rd81+8];
	mul.lo.s32 	%r76, %r75, %r35;
	cvt.s64.s32 	%rd85, %r76;
	add.s64 	%rd86, %rd84, %rd85;
	ld.global.u32 	%r77, [%rd81+12];
	mul.lo.s32 	%r78, %r77, %r35;
	cvt.s64.s32 	%rd87, %r78;
	add.s64 	%rd88, %rd86, %rd87;
	ld.global.u32 	%r79, [%rd81+16];
	mul.lo.s32 	%r80, %r79, %r35;
	cvt.s64.s32 	%rd89, %r80;
	add.s64 	%rd90, %rd88, %rd89;
	ld.global.u32 	%r81, [%rd81+20];
	mul.lo.s32 	%r82, %r81, %r35;
	cvt.s64.s32 	%rd91, %r82;
	add.s64 	%rd92, %rd90, %rd91;
	ld.global.u32 	%r83, [%rd81+24];
	mul.lo.s32 	%r84, %r83, %r35;
	cvt.s64.s32 	%rd93, %r84;
	add.s64 	%rd94, %rd92, %rd93;
	mul.wide.s32 	%rd95, %r35, 32;
	add.s64 	%rd141, %rd141, %rd95;
	ld.global.u32 	%r85, [%rd81+28];
	mul.lo.s32 	%r86, %r85, %r35;
	cvt.s64.s32 	%rd96, %r86;
	add.s64 	%rd97, %rd94, %rd96;
	shl.b64 	%rd98, %rd97, 2;
	add.s64 	%rd142, %rd142, %rd98;
	add.s32 	%r102, %r102, 8;
$L__BB4_8:
	setp.eq.s32 	%p7, %r7, 0;
	@%p7 bra 	$L__BB4_14;
	and.b32  	%r10, %r1, 3;
	setp.lt.u32 	%p8, %r7, 4;
	@%p8 bra 	$L__BB4_11;
	mul.wide.u32 	%rd100, %r102, 4;
	add.s64 	%rd101, %rd3, %rd100;
	ld.global.u32 	%r87, [%rd101];
	mul.lo.s32 	%r88, %r87, %r35;
	cvt.s64.s32 	%rd102, %r88;
	ld.global.u32 	%r89, [%rd101+4];
	mul.lo.s32 	%r90, %r89, %r35;
	cvt.s64.s32 	%rd103, %r90;
	add.s64 	%rd104, %rd102, %rd103;
	ld.global.u32 	%r91, [%rd101+8];
	mul.lo.s32 	%r92, %r91, %r35;
	cvt.s64.s32 	%rd105, %r92;
	add.s64 	%rd106, %rd104, %rd105;
	mul.wide.s32 	%rd107, %r35, 16;
	add.s64 	%rd141, %rd141, %rd107;
	ld.global.u32 	%r93, [%rd101+12];
	mul.lo.s32 	%r94, %r93, %r35;
	cvt.s64.s32 	%rd108, %r94;
	add.s64 	%rd109, %rd106, %rd108;
	shl.b64 	%rd110, %rd109, 2;
	add.s64 	%rd142, %rd142, %rd110;
	add.s32 	%r102, %r102, 4;
$L__BB4_11:
	setp.eq.s32 	%p9, %r10, 0;
	@%p9 bra 	$L__BB4_14;
	mov.b32 	%r105, 0;
	mul.wide.s32 	%rd111, %r35, 4;
$L__BB4_13:
	.pragma "nounroll";
	add.s64 	%rd141, %rd141, %rd111;
	mul.wide.u32 	%rd112, %r102, 4;
	add.s64 	%rd113, %rd3, %rd112;
	ld.global.u32 	%r96, [%rd113];
	mul.lo.s32 	%r97, %r96, %r35;
	mul.wide.s32 	%rd114, %r97, 4;
	add.s64 	%rd142, %rd142, %rd114;
	add.s32 	%r102, %r102, 1;
	add.s32 	%r105, %r105, 1;
	setp.ne.s32 	%p10, %r105, %r10;
	@%p10 bra 	$L__BB4_13;
$L__BB4_14:
	mul.wide.u32 	%rd115, %r1, 4;
	add.s64 	%rd116, %rd3, %rd115;
	ld.global.u32 	%r17, [%rd116];
	cvt.rn.f64.s32 	%fd1, %r17;
	rcp.rn.f64 	%fd2, %fd1;
	cvt.rn.f32.f64 	%f1, %fd2;
	setp.lt.s32 	%p11, %r17, 1;
	@%p11 bra 	$L__BB4_31;
	setp.lt.s32 	%p12, %r35, 1;
	@%p12 bra 	$L__BB4_31;
	add.s32 	%r18, %r35, -1;
	and.b32  	%r19, %r35, 15;
	add.s32 	%r20, %r19, -1;
	and.b32  	%r21, %r35, 7;
	add.s32 	%r22, %r21, -1;
	and.b32  	%r23, %r35, 2147483632;
	and.b32  	%r24, %r35, 3;
	neg.s32 	%r25, %r23;
	add.s64 	%rd31, %rd141, 32;
	mov.b32 	%r106, 0;
	mul.wide.s32 	%rd124, %r35, 4;
$L__BB4_17:
	setp.lt.u32 	%p13, %r18, 15;
	mov.b32 	%r109, 0;
	@%p13 bra 	$L__BB4_20;
	add.s64 	%rd144, %rd142, 32;
	mov.u64 	%rd145, %rd31;
	mov.u32 	%r107, %r25;
$L__BB4_19:
	.pragma "nounroll";
	ld.global.f32 	%f2, [%rd145+-32];
	ld.global.f32 	%f3, [%rd144+-32];
	fma.rn.f32 	%f4, %f2, %f1, %f3;
	st.global.f32 	[%rd144+-32], %f4;
	ld.global.f32 	%f5, [%rd145+-28];
	ld.global.f32 	%f6, [%rd144+-28];
	fma.rn.f32 	%f7, %f5, %f1, %f6;
	st.global.f32 	[%rd144+-28], %f7;
	ld.global.f32 	%f8, [%rd145+-24];
	ld.global.f32 	%f9, [%rd144+-24];
	fma.rn.f32 	%f10, %f8, %f1, %f9;
	st.global.f32 	[%rd144+-24], %f10;
	ld.global.f32 	%f11, [%rd145+-20];
	ld.global.f32 	%f12, [%rd144+-20];
	fma.rn.f32 	%f13, %f11, %f1, %f12;
	st.global.f32 	[%rd144+-20], %f13;
	ld.global.f32 	%f14, [%rd145+-16];
	ld.global.f32 	%f15, [%rd144+-16];
	fma.rn.f32 	%f16, %f14, %f1, %f15;
	st.global.f32 	[%rd144+-16], %f16;
	ld.global.f32 	%f17, [%rd145+-12];
	ld.global.f32 	%f18, [%rd144+-12];
	fma.rn.f32 	%f19, %f17, %f1, %f18;
	st.global.f32 	[%rd144+-12], %f19;
	ld.global.f32 	%f20, [%rd145+-8];
	ld.global.f32 	%f21, [%rd144+-8];
	fma.rn.f32 	%f22, %f20, %f1, %f21;
	st.global.f32 	[%rd144+-8], %f22;
	ld.global.f32 	%f23, [%rd145+-4];
	ld.global.f32 	%f24, [%rd144+-4];
	fma.rn.f32 	%f25, %f23, %f1, %f24;
	st.global.f32 	[%rd144+-4], %f25;
	ld.global.f32 	%f26, [%rd145];
	ld.global.f32 	%f27, [%rd144];
	fma.rn.f32 	%f28, %f26, %f1, %f27;
	st.global.f32 	[%rd144], %f28;
	ld.global.f32 	%f29, [%rd145+4];
	ld.global.f32 	%f30, [%rd144+4];
	fma.rn.f32 	%f31, %f29, %f1, %f30;
	st.global.f32 	[%rd144+4], %f31;
	ld.global.f32 	%f32, [%rd145+8];
	ld.global.f32 	%f33, [%rd144+8];
	fma.rn.f32 	%f34, %f32, %f1, %f33;
	st.global.f32 	[%rd144+8], %f34;
	ld.global.f32 	%f35, [%rd145+12];
	ld.global.f32 	%f36, [%rd144+12];
	fma.rn.f32 	%f37, %f35, %f1, %f36;
	st.global.f32 	[%rd144+12], %f37;
	ld.global.f32 	%f38, [%rd145+16];
	ld.global.f32 	%f39, [%rd144+16];
	fma.rn.f32 	%f40, %f38, %f1, %f39;
	st.global.f32 	[%rd144+16], %f40;
	ld.global.f32 	%f41, [%rd145+20];
	ld.global.f32 	%f42, [%rd144+20];
	fma.rn.f32 	%f43, %f41, %f1, %f42;
	st.global.f32 	[%rd144+20], %f43;
	ld.global.f32 	%f44, [%rd145+24];
	ld.global.f32 	%f45, [%rd144+24];
	fma.rn.f32 	%f46, %f44, %f1, %f45;
	st.global.f32 	[%rd144+24], %f46;
	ld.global.f32 	%f47, [%rd145+28];
	ld.global.f32 	%f48, [%rd144+28];
	fma.rn.f32 	%f49, %f47, %f1, %f48;
	st.global.f32 	[%rd144+28], %f49;
	add.s32 	%r107, %r107, 16;
	add.s64 	%rd145, %rd145, 64;
	add.s64 	%rd144, %rd144, 64;
	setp.ne.s32 	%p14, %r107, 0;
	mov.u32 	%r109, %r23;
	@%p14 bra 	$L__BB4_19;
$L__BB4_20:
	setp.eq.s32 	%p15, %r19, 0;
	@%p15 bra 	$L__BB4_30;
	setp.lt.u32 	%p16, %r20, 7;
	@%p16 bra 	$L__BB4_23;
	mul.wide.u32 	%rd117, %r109, 4;
	add.s64 	%rd118, %rd141, %rd117;
	ld.global.f32 	%f50, [%rd118];
	add.s64 	%rd119, %rd142, %rd117;
	ld.global.f32 	%f51, [%rd119];
	fma.rn.f32 	%f52, %f50, %f1, %f51;
	st.global.f32 	[%rd119], %f52;
	ld.global.f32 	%f53, [%rd118+4];
	ld.global.f32 	%f54, [%rd119+4];
	fma.rn.f32 	%f55, %f53, %f1, %f54;
	st.global.f32 	[%rd119+4], %f55;
	ld.global.f32 	%f56, [%rd118+8];
	ld.global.f32 	%f57, [%rd119+8];
	fma.rn.f32 	%f58, %f56, %f1, %f57;
	st.global.f32 	[%rd119+8], %f58;
	ld.global.f32 	%f59, [%rd118+12];
	ld.global.f32 	%f60, [%rd119+12];
	fma.rn.f32 	%f61, %f59, %f1, %f60;
	st.global.f32 	[%rd119+12], %f61;
	ld.global.f32 	%f62, [%rd118+16];
	ld.global.f32 	%f63, [%rd119+16];
	fma.rn.f32 	%f64, %f62, %f1, %f63;
	st.global.f32 	[%rd119+16], %f64;
	ld.global.f32 	%f65, [%rd118+20];
	ld.global.f32 	%f66, [%rd119+20];
	fma.rn.f32 	%f67, %f65, %f1, %f66;
	st.global.f32 	[%rd119+20], %f67;
	ld.global.f32 	%f68, [%rd118+24];
	ld.global.f32 	%f69, [%rd119+24];
	fma.rn.f32 	%f70, %f68, %f1, %f69;
	st.global.f32 	[%rd119+24], %f70;
	ld.global.f32 	%f71, [%rd118+28];
	ld.global.f32 	%f72, [%rd119+28];
	fma.rn.f32 	%f73, %f71, %f1, %f72;
	st.global.f32 	[%rd119+28], %f73;
	add.s32 	%r109, %r109, 8;
$L__BB4_23:
	setp.eq.s32 	%p17, %r21, 0;
	@%p17 bra 	$L__BB4_30;
	setp.lt.u32 	%p18, %r22, 3;
	@%p18 bra 	$L__BB4_26;
	mul.wide.u32 	%rd120, %r109, 4;
	add.s64 	%rd121, %rd141, %rd120;
	ld.global.f32 	%f74, [%rd121];
	add.s64 	%rd122, %rd142, %rd120;
	ld.global.f32 	%f75, [%rd122];
	fma.rn.f32 	%f76, %f74, %f1, %f75;
	st.global.f32 	[%rd122], %f76;
	ld.global.f32 	%f77, [%rd121+4];
	ld.global.f32 	%f78, [%rd122+4];
	fma.rn.f32 	%f79, %f77, %f1, %f78;
	st.global.f32 	[%rd122+4], %f79;
	ld.global.f32 	%f80, [%rd121+8];
	ld.global.f32 	%f81, [%rd122+8];
	fma.rn.f32 	%f82, %f80, %f1, %f81;
	st.global.f32 	[%rd122+8], %f82;
	ld.global.f32 	%f83, [%rd121+12];
	ld.global.f32 	%f84, [%rd122+12];
	fma.rn.f32 	%f85, %f83, %f1, %f84;
	st.global.f32 	[%rd122+12], %f85;
	add.s32 	%r109, %r109, 4;
$L__BB4_26:
	setp.eq.s32 	%p19, %r24, 0;
	@%p19 bra 	$L__BB4_30;
	setp.eq.s32 	%p20, %r24, 1;
	mul.wide.u32 	%rd123, %r109, 4;
	add.s64 	%rd38, %rd141, %rd123;
	ld.global.f32 	%f86, [%rd38];
	add.s64 	%rd39, %rd142, %rd123;
	ld.global.f32 	%f87, [%rd39];
	fma.rn.f32 	%f88, %f86, %f1, %f87;
	st.global.f32 	[%rd39], %f88;
	@%p20 bra 	$L__BB4_30;
	setp.eq.s32 	%p21, %r24, 2;
	ld.global.f32 	%f89, [%rd38+4];
	ld.global.f32 	%f90, [%rd39+4];
	fma.rn.f32 	%f91, %f89, %f1, %f90;
	st.global.f32 	[%rd39+4], %f91;
	@%p21 bra 	$L__BB4_30;
	ld.global.f32 	%f92, [%rd38+8];
	ld.global.f32 	%f93, [%rd39+8];
	fma.rn.f32 	%f94, %f92, %f1, %f93;
	st.global.f32 	[%rd39+8], %f94;
$L__BB4_30:
	add.s64 	%rd142, %rd142, %rd124;
	add.s32 	%r106, %r106, 1;
	setp.ne.s32 	%p22, %r106, %r17;
	@%p22 bra 	$L__BB4_17;
$L__BB4_31:
	ret;

}
	// .globl	_Z17backprop_sum_poolPfPKfPKiiii
.visible .entry _Z17backprop_sum_poolPfPKfPKiiii(
	.param .u64 .ptr .align 1 _Z17backprop_sum_poolPfPKfPKiiii_param_0,
	.param .u64 .ptr .align 1 _Z17backprop_sum_poolPfPKfPKiiii_param_1,
	.param .u64 .ptr .align 1 _Z17backprop_sum_poolPfPKfPKiiii_param_2,
	.param .u32 _Z17backprop_sum_poolPfPKfPKiiii_param_3,
	.param .u32 _Z17backprop_sum_poolPfPKfPKiiii_param_4,
	.param .u32 _Z17backprop_sum_poolPfPKfPKiiii_param_5
)
{
	.reg .pred 	%p<23>;
	.reg .b32 	%r<111>;
	.reg .b32 	%f<94>;
	.reg .b64 	%rd<146>;

	ld.param.u64 	%rd41, [_Z17backprop_sum_poolPfPKfPKiiii_param_0];
	ld.param.u64 	%rd42, [_Z17backprop_sum_poolPfPKfPKiiii_param_1];
	ld.param.u64 	%rd43, [_Z17backprop_sum_poolPfPKfPKiiii_param_2];
	ld.param.u32 	%r36, [_Z17backprop_sum_poolPfPKfPKiiii_param_3];
	ld.param.u32 	%r35, [_Z17backprop_sum_poolPfPKfPKiiii_param_5];
	cvta.to.global.u64 	%rd142, %rd41;
	cvta.to.global.u64 	%rd141, %rd42;
	cvta.to.global.u64 	%rd3, %rd43;
	mov.u32 	%r1, %ctaid.x;
	setp.ge.s32 	%p1, %r1, %r36;
	@%p1 bra 	$L__BB5_31;
	setp.eq.s32 	%p2, %r1, 0;
	@%p2 bra 	$L__BB5_14;
	and.b32  	%r2, %r1, 15;
	setp.lt.u32 	%p3, %r1, 16;
	mov.b32 	%r102, 0;
	@%p3 bra 	$L__BB5_5;
	and.b32  	%r102, %r1, 2147483632;
	mul.wide.s32 	%rd4, %r35, 64;
	mov.b32 	%r100, 0;
$L__BB5_4:
	.pragma "nounroll";
	mul.wide.u32 	%rd45, %r100, 4;
	add.s64 	%rd46, %rd3, %rd45;
	ld.global.u32 	%r39, [%rd46];
	mul.lo.s32 	%r40, %r39, %r35;
	cvt.s64.s32 	%rd47, %r40;
	ld.global.u32 	%r41, [%rd46+4];
	mul.lo.s32 	%r42, %r41, %r35;
	cvt.s64.s32 	%rd48, %r42;
	add.s64 	%rd49, %rd47, %rd48;
	ld.global.u32 	%r43, [%rd46+8];
	mul.lo.s32 	%r44, %r43, %r35;
	cvt.s64.s32 	%rd50, %r44;
	add.s64 	%rd51, %rd49, %rd50;
	ld.global.u32 	%r45, [%rd46+12];
	mul.lo.s32 	%r46, %r45, %r35;
	cvt.s64.s32 	%rd52, %r46;
	add.s64 	%rd53, %rd51, %rd52;
	ld.global.u32 	%r47, [%rd46+16];
	mul.lo.s32 	%r48, %r47, %r35;
	cvt.s64.s32 	%rd54, %r48;
	add.s64 	%rd55, %rd53, %rd54;
	ld.global.u32 	%r49, [%rd46+20];
	mul.lo.s32 	%r50, %r49, %r35;
	cvt.s64.s32 	%rd56, %r50;
	add.s64 	%rd57, %rd55, %rd56;
	ld.global.u32 	%r51, [%rd46+24];
	mul.lo.s32 	%r52, %r51, %r35;
	cvt.s64.s32 	%rd58, %r52;
	add.s64 	%rd59, %rd57, %rd58;
	ld.global.u32 	%r53, [%rd46+28];
	mul.lo.s32 	%r54, %r53, %r35;
	cvt.s64.s32 	%rd60, %r54;
	add.s64 	%rd61, %rd59, %rd60;
	ld.global.u32 	%r55, [%rd46+32];
	mul.lo.s32 	%r56, %r55, %r35;
	cvt.s64.s32 	%rd62, %r56;
	add.s64 	%rd63, %rd61, %rd62;
	ld.global.u32 	%r57, [%rd46+36];
	mul.lo.s32 	%r58, %r57, %r35;
	cvt.s64.s32 	%rd64, %r58;
	add.s64 	%rd65, %rd63, %rd64;
	ld.global.u32 	%r59, [%rd46+40];
	mul.lo.s32 	%r60, %r59, %r35;
	cvt.s64.s32 	%rd66, %r60;
	add.s64 	%rd67, %rd65, %rd66;
	ld.global.u32 	%r61, [%rd46+44];
	mul.lo.s32 	%r62, %r61, %r35;
	cvt.s64.s32 	%rd68, %r62;
	add.s64 	%rd69, %rd67, %rd68;
	ld.global.u32 	%r63, [%rd46+48];
	mul.lo.s32 	%r64, %r63, %r35;
	cvt.s64.s32 	%rd70, %r64;
	add.s64 	%rd71, %rd69, %rd70;
	ld.global.u32 	%r65, [%rd46+52];
	mul.lo.s32 	%r66, %r65, %r35;
	cvt.s64.s32 	%rd72, %r66;
	add.s64 	%rd73, %rd71, %rd72;
	ld.global.u32 	%r67, [%rd46+56];
	mul.lo.s32 	%r68, %r67, %r35;
	cvt.s64.s32 	%rd74, %r68;
	add.s64 	%rd75, %rd73, %rd74;
	add.s64 	%rd141, %rd141, %rd4;
	ld.global.u32 	%r69, [%rd46+60];
	mul.lo.s32 	%r70, %r69, %r35;
	cvt.s64.s32 	%rd76, %r70;
	add.s64 	%rd77, %rd75, %rd76;
	shl.b64 	%rd78, %rd77, 2;
	add.s64 	%rd142, %rd142, %rd78;
	add.s32 	%r100, %r100, 16;
	setp.ne.s32 	%p4, %r100, %r102;
	@%p4 bra 	$L__BB5_4;
$L__BB5_5:
	setp.eq.s32 	%p5, %r2, 0;
	@%p5 bra 	$L__BB5_14;
	and.b32  	%r7, %r1, 7;
	setp.lt.u32 	%p6, %r2, 8;
	@%p6 bra 	$L__BB5_8;
	mul.wide.u32 	%rd80, %r102, 4;
	add.s64 	%rd81, %rd3, %rd80;
	ld.global.u32 	%r71, [%rd81];
	mul.lo.s32 	%r72, %r71, %r35;
	cvt.s64.s32 	%rd82, %r72;
	ld.global.u32 	%r73, [%rd81+4];
	mul.lo.s32 	%r74, %r73, %r35;
	cvt.s64.s32 	%rd83, %r74;
	add.s64 	%rd84, %rd82, %rd83;
	ld.global.u32 	%r75, [%rd81+8];
	mul.lo.s32 	%r76, %r75, %r35;
	cvt.s64.s32 	%rd85, %r76;
	add.s64 	%rd86, %rd84, %rd85;
	ld.global.u32 	%r77, [%rd81+12];
	mul.lo.s32 	%r78, %r77, %r35;
	cvt.s64.s32 	%rd87, %r78;
	add.s64 	%rd88, %rd86, %rd87;
	ld.global.u32 	%r79, [%rd81+16];
	mul.lo.s32 	%r80, %r79, %r35;
	cvt.s64.s32 	%rd89, %r80;
	add.s64 	%rd90, %rd88, %rd89;
	ld.global.u32 	%r81, [%rd81+20];
	mul.lo.s32 	%r82, %r81, %r35;
	cvt.s64.s32 	%rd91, %r82;
	add.s64 	%rd92, %rd90, %rd91;
	ld.global.u32 	%r83, [%rd81+24];
	mul.lo.s32 	%r84, %r83, %r35;
	cvt.s64.s32 	%rd93, %r84;
	add.s64 	%rd94, %rd92, %rd93;
	mul.wide.s32 	%rd95, %r35, 32;
	add.s64 	%rd141, %rd141, %rd95;
	ld.global.u32 	%r85, [%rd81+28];
	mul.lo.s32 	%r86, %r85, %r35;
	cvt.s64.s32 	%rd96, %r86;
	add.s64 	%rd97, %rd94, %rd96;
	shl.b64 	%rd98, %rd97, 2;
	add.s64 	%rd142, %rd142, %rd98;
	add.s32 	%r102, %r102, 8;
$L__BB5_8:
	setp.eq.s32 	%p7, %r7, 0;
	@%p7 bra 	$L__BB5_14;
	and.b32  	%r10, %r1, 3;
	setp.lt.u32 	%p8, %r7, 4;
	@%p8 bra 	$L__BB5_11;
	mul.wide.u32 	%rd100, %r102, 4;
	add.s64 	%rd101, %rd3, %rd100;
	ld.global.u32 	%r87, [%rd101];
	mul.lo.s32 	%r88, %r87, %r35;
	cvt.s64.s32 	%rd102, %r88;
	ld.global.u32 	%r89, [%rd101+4];
	mul.lo.s32 	%r90, %r89, %r35;
	cvt.s64.s32 	%rd103, %r90;
	add.s64 	%rd104, %rd102, %rd103;
	ld.global.u32 	%r91, [%rd101+8];
	mul.lo.s32 	%r92, %r91, %r35;
	cvt.s64.s32 	%rd105, %r92;
	add.s64 	%rd106, %rd104, %rd105;
	mul.wide.s32 	%rd107, %r35, 16;
	add.s64 	%rd141, %rd141, %rd107;
	ld.global.u32 	%r93, [%rd101+12];
	mul.lo.s32 	%r94, %r93, %r35;
	cvt.s64.s32 	%rd108, %r94;
	add.s64 	%rd109, %rd106, %rd108;
	shl.b64 	%rd110, %rd109, 2;
	add.s64 	%rd142, %rd142, %rd110;
	add.s32 	%r102, %r102, 4;
$L__BB5_11:
	setp.eq.s32 	%p9, %r10, 0;
	@%p9 bra 	$L__BB5_14;
	mov.b32 	%r105, 0;
	mul.wide.s32 	%rd111, %r35, 4;
$L__BB5_13:
	.pragma "nounroll";
	add.s64 	%rd141, %rd141, %rd111;
	mul.wide.u32 	%rd112, %r102, 4;
	add.s64 	%rd113, %rd3, %rd112;
	ld.global.u32 	%r96, [%rd113];
	mul.lo.s32 	%r97, %r96, %r35;
	mul.wide.s32 	%rd114, %r97, 4;
	add.s64 	%rd142, %rd142, %rd114;
	add.s32 	%r102, %r102, 1;
	add.s32 	%r105, %r105, 1;
	setp.ne.s32 	%p10, %r105, %r10;
	@%p10 bra 	$L__BB5_13;
$L__BB5_14:
	mul.wide.u32 	%rd115, %r1, 4;
	add.s64 	%rd116, %rd3, %rd115;
	ld.global.u32 	%r17, [%rd116];
	setp.lt.s32 	%p11, %r17, 1;
	@%p11 bra 	$L__BB5_31;
	setp.lt.s32 	%p12, %r35, 1;
	@%p12 bra 	$L__BB5_31;
	add.s32 	%r18, %r35, -1;
	and.b32  	%r19, %r35, 15;
	add.s32 	%r20, %r19, -1;
	and.b32  	%r21, %r35, 7;
	add.s32 	%r22, %r21, -1;
	and.b32  	%r23, %r35, 2147483632;
	and.b32  	%r24, %r35, 3;
	neg.s32 	%r25, %r23;
	add.s64 	%rd31, %rd141, 32;
	mov.b32 	%r106, 0;
	mul.wide.s32 	%rd124, %r35, 4;
$L__BB5_17:
	setp.lt.u32 	%p13, %r18, 15;
	mov.b32 	%r109, 0;
	@%p13 bra 	$L__BB5_20;
	add.s64 	%rd144, %rd142, 32;
	mov.u64 	%rd145, %rd31;
	mov.u32 	%r107, %r25;
$L__BB5_19:
	.pragma "nounroll";
	ld.global.f32 	%f1, [%rd145+-32];
	ld.global.f32 	%f2, [%rd144+-32];
	add.f32 	%f3, %f1, %f2;
	st.global.f32 	[%rd144+-32], %f3;
	ld.global.f32 	%f4, [%rd145+-28];
	ld.global.f32 	%f5, [%rd144+-28];
	add.f32 	%f6, %f4, %f5;
	st.global.f32 	[%rd144+-28], %f6;
	ld.global.f32 	%f7, [%rd145+-24];
	ld.global.f32 	%f8, [%rd144+-24];
	add.f32 	%f9, %f7, %f8;
	st.global.f32 	[%rd144+-24], %f9;
	ld.global.f32 	%f10, [%rd145+-20];
	ld.global.f32 	%f11, [%rd144+-20];
	add.f32 	%f12, %f10, %f11;
	st.global.f32 	[%rd144+-20], %f12;
	ld.global.f32 	%f13, [%rd145+-16];
	ld.global.f32 	%f14, [%rd144+-16];
	add.f32 	%f15, %f13, %f14;
	st.global.f32 	[%rd144+-16], %f15;
	ld.global.f32 	%f16, [%rd145+-12];
	ld.global.f32 	%f17, [%rd144+-12];
	add.f32 	%f18, %f16, %f17;
	st.global.f32 	[%rd144+-12], %f18;
	ld.global.f32 	%f19, [%rd145+-8];
	ld.global.f32 	%f20, [%rd144+-8];
	add.f32 	%f21, %f19, %f20;
	st.global.f32 	[%rd144+-8], %f21;
	ld.global.f32 	%f22, [%rd145+-4];
	ld.global.f32 	%f23, [%rd144+-4];
	add.f32 	%f24, %f22, %f23;
	st.global.f32 	[%rd144+-4], %f24;
	ld.global.f32 	%f25, [%rd145];
	ld.global.f32 	%f26, [%rd144];
	add.f32 	%f27, %f25, %f26;
	st.global.f32 	[%rd144], %f27;
	ld.global.f32 	%f28, [%rd145+4];
	ld.global.f32 	%f29, [%rd144+4];
	add.f32 	%f30, %f28, %f29;
	st.global.f32 	[%rd144+4], %f30;
	ld.global.f32 	%f31, [%rd145+8];
	ld.global.f32 	%f32, [%rd144+8];
	add.f32 	%f33, %f31, %f32;
	st.global.f32 	[%rd144+8], %f33;
	ld.global.f32 	%f34, [%rd145+12];
	ld.global.f32 	%f35, [%rd144+12];
	add.f32 	%f36, %f34, %f35;
	st.global.f32 	[%rd144+12], %f36;
	ld.global.f32 	%f37, [%rd145+16];
	ld.global.f32 	%f38, [%rd144+16];
	add.f32 	%f39, %f37, %f38;
	st.global.f32 	[%rd144+16], %f39;
	ld.global.f32 	%f40, [%rd145+20];
	ld.global.f32 	%f41, [%rd144+20];
	add.f32 	%f42, %f40, %f41;
	st.global.f32 	[%rd144+20], %f42;
	ld.global.f32 	%f43, [%rd145+24];
	ld.global.f32 	%f44, [%rd144+24];
	add.f32 	%f45, %f43, %f44;
	st.global.f32 	[%rd144+24], %f45;
	ld.global.f32 	%f46, [%rd145+28];
	ld.global.f32 	%f47, [%rd144+28];
	add.f32 	%f48, %f46, %f47;
	st.global.f32 	[%rd144+28], %f48;
	add.s32 	%r107, %r107, 16;
	add.s64 	%rd145, %rd145, 64;
	add.s64 	%rd144, %rd144, 64;
	setp.ne.s32 	%p14, %r107, 0;
	mov.u32 	%r109, %r23;
	@%p14 bra 	$L__BB5_19;
$L__BB5_20:
	setp.eq.s32 	%p15, %r19, 0;
	@%p15 bra 	$L__BB5_30;
	setp.lt.u32 	%p16, %r20, 7;
	@%p16 bra 	$L__BB5_23;
	mul.wide.u32 	%rd117, %r109, 4;
	add.s64 	%rd118, %rd141, %rd117;
	ld.global.f32 	%f49, [%rd118];
	add.s64 	%rd119, %rd142, %rd117;
	ld.global.f32 	%f50, [%rd119];
	add.f32 	%f51, %f49, %f50;
	st.global.f32 	[%rd119], %f51;
	ld.global.f32 	%f52, [%rd118+4];
	ld.global.f32 	%f53, [%rd119+4];
	add.f32 	%f54, %f52, %f53;
	st.global.f32 	[%rd119+4], %f54;
	ld.global.f32 	%f55, [%rd118+8];
	ld.global.f32 	%f56, [%rd119+8];
	add.f32 	%f57, %f55, %f56;
	st.global.f32 	[%rd119+8], %f57;
	ld.global.f32 	%f58, [%rd118+12];
	ld.global.f32 	%f59, [%rd119+12];
	add.f32 	%f60, %f58, %f59;
	st.global.f32 	[%rd119+12], %f60;
	ld.global.f32 	%f61, [%rd118+16];
	ld.global.f32 	%f62, [%rd119+16];
	add.f32 	%f63, %f61, %f62;
	st.global.f32 	[%rd119+16], %f63;
	ld.global.f32 	%f64, [%rd118+20];
	ld.global.f32 	%f65, [%rd119+20];
	add.f32 	%f66, %f64, %f65;
	st.global.f32 	[%rd119+20], %f66;
	ld.global.f32 	%f67, [%rd118+24];
	ld.global.f32 	%f68, [%rd119+24];
	add.f32 	%f69, %f67, %f68;
	st.global.f32 	[%rd119+24], %f69;
	ld.global.f32 	%f70, [%rd118+28];
	ld.global.f32 	%f71, [%rd119+28];
	add.f32 	%f72, %f70, %f71;
	st.global.f32 	[%rd119+28], %f72;
	add.s32 	%r109, %r109, 8;
$L__BB5_23:
	setp.eq.s32 	%p17, %r21, 0;
	@%p17 bra 	$L__BB5_30;
	setp.lt.u32 	%p18, %r22, 3;
	@%p18 bra 	$L__BB5_26;
	mul.wide.u32 	%rd120, %r109, 4;
	add.s64 	%rd121, %rd141, %rd120;
	ld.global.f32 	%f73, [%rd121];
	add.s64 	%rd122, %rd142, %rd120;
	ld.global.f32 	%f74, [%rd122];
	add.f32 	%f75, %f73, %f74;
	st.global.f32 	[%rd122], %f75;
	ld.global.f32 	%f76, [%rd121+4];
	ld.global.f32 	%f77, [%rd122+4];
	add.f32 	%f78, %f76, %f77;
	st.global.f32 	[%rd122+4], %f78;
	ld.global.f32 	%f79, [%rd121+8];
	ld.global.f32 	%f80, [%rd122+8];
	add.f32 	%f81, %f79, %f80;
	st.global.f32 	[%rd122+8], %f81;
	ld.global.f32 	%f82, [%rd121+12];
	ld.global.f32 	%f83, [%rd122+12];
	add.f32 	%f84, %f82, %f83;
	st.global.f32 	[%rd122+12], %f84;
	add.s32 	%r109, %r109, 4;
$L__BB5_26:
	setp.eq.s32 	%p19, %r24, 0;
	@%p19 bra 	$L__BB5_30;
	setp.eq.s32 	%p20, %r24, 1;
	mul.wide.u32 	%rd123, %r109, 4;
	add.s64 	%rd38, %rd141, %rd123;
	ld.global.f32 	%f85, [%rd38];
	add.s64 	%rd39, %rd142, %rd123;
	ld.global.f32 	%f86, [%rd39];
	add.f32 	%f87, %f85, %f86;
	st.global.f32 	[%rd39], %f87;
	@%p20 bra 	$L__BB5_30;
	setp.eq.s32 	%p21, %r24, 2;
	ld.global.f32 	%f88, [%rd38+4];
	ld.global.f32 	%f89, [%rd39+4];
	add.f32 	%f90, %f88, %f89;
	st.global.f32 	[%rd39+4], %f90;
	@%p21 bra 	$L__BB5_30;
	ld.global.f32 	%f91, [%rd38+8];
	ld.global.f32 	%f92, [%rd39+8];
	add.f32 	%f93, %f91, %f92;
	st.global.f32 	[%rd39+8], %f93;
$L__BB5_30:
	add.s64 	%rd142, %rd142, %rd124;
	add.s32 	%r106, %r106, 1;
	setp.ne.s32 	%p22, %r106, %r17;
	@%p22 bra 	$L__BB5_17;
$L__BB5_31:
	ret;

}
	// .globl	_Z17backprop_max_poolPfPKfPKiS3_iii
.visible .entry _Z17backprop_max_poolPfPKfPKiS3_iii(
	.param .u64 .ptr .align 1 _Z17backprop_max_poolPfPKfPKiS3_iii_param_0,
	.param .u64 .ptr .align 1 _Z17backprop_max_poolPfPKfPKiS3_iii_param_1,
	.param .u64 .ptr .align 1 _Z17backprop_max_poolPfPKfPKiS3_iii_param_2,
	.param .u64 .ptr .align 1 _Z17backprop_max_poolPfPKfPKiS3_iii_param_3,
	.param .u32 _Z17backprop_max_poolPfPKfPKiS3_iii_param_4,
	.param .u32 _Z17backprop_max_poolPfPKfPKiS3_iii_param_5,
	.param .u32 _Z17backprop_max_poolPfPKfPKiS3_iii_param_6
)
{
	.reg .pred 	%p<36>;
	.reg .b32 	%r<125>;
	.reg .b32 	%f<46>;
	.reg .b64 	%rd<178>;

	ld.param.u64 	%rd62, [_Z17backprop_max_poolPfPKfPKiS3_iii_param_0];
	ld.param.u64 	%rd63, [_Z17backprop_max_poolPfPKfPKiS3_iii_param_1];
	ld.param.u64 	%rd64, [_Z17backprop_max_poolPfPKfPKiS3_iii_param_2];
	ld.param.u64 	%rd65, [_Z17backprop_max_poolPfPKfPKiS3_iii_param_3];
	ld.param.u32 	%r35, [_Z17backprop_max_poolPfPKfPKiS3_iii_param_4];
	ld.param.u32 	%r34, [_Z17backprop_max_poolPfPKfPKiS3_iii_param_6];
	cvta.to.global.u64 	%rd173, %rd62;
	cvta.to.global.u64 	%rd172, %rd63;
	cvta.to.global.u64 	%rd171, %rd64;
	cvta.to.global.u64 	%rd4, %rd65;
	mov.u32 	%r1, %ctaid.x;
	setp.ge.s32 	%p1, %r1, %r35;
	@%p1 bra 	$L__BB6_58;
	setp.eq.s32 	%p2, %r1, 0;
	@%p2 bra 	$L__BB6_14;
	and.b32  	%r2, %r1, 15;
	setp.lt.u32 	%p3, %r1, 16;
	mov.b32 	%r116, 0;
	@%p3 bra 	$L__BB6_5;
	and.b32  	%r116, %r1, 2147483632;
	mul.wide.s32 	%rd5, %r34, 64;
	mov.b32 	%r114, 0;
$L__BB6_4:
	.pragma "nounroll";
	mul.wide.u32 	%rd67, %r114, 4;
	add.s64 	%rd68, %rd4, %rd67;
	ld.global.u32 	%r38, [%rd68];
	mul.lo.s32 	%r39, %r38, %r34;
	cvt.s64.s32 	%rd69, %r39;
	ld.global.u32 	%r40, [%rd68+4];
	mul.lo.s32 	%r41, %r40, %r34;
	cvt.s64.s32 	%rd70, %r41;
	add.s64 	%rd71, %rd69, %rd70;
	ld.global.u32 	%r42, [%rd68+8];
	mul.lo.s32 	%r43, %r42, %r34;
	cvt.s64.s32 	%rd72, %r43;
	add.s64 	%rd73, %rd71, %rd72;
	ld.global.u32 	%r44, [%rd68+12];
	mul.lo.s32 	%r45, %r44, %r34;
	cvt.s64.s32 	%rd74, %r45;
	add.s64 	%rd75, %rd73, %rd74;
	ld.global.u32 	%r46, [%rd68+16];
	mul.lo.s32 	%r47, %r46, %r34;
	cvt.s64.s32 	%rd76, %r47;
	add.s64 	%rd77, %rd75, %rd76;
	ld.global.u32 	%r48, [%rd68+20];
	mul.lo.s32 	%r49, %r48, %r34;
	cvt.s64.s32 	%rd78, %r49;
	add.s64 	%rd79, %rd77, %rd78;
	ld.global.u32 	%r50, [%rd68+24];
	mul.lo.s32 	%r51, %r50, %r34;
	cvt.s64.s32 	%rd80, %r51;
	add.s64 	%rd81, %rd79, %rd80;
	ld.global.u32 	%r52, [%rd68+28];
	mul.lo.s32 	%r53, %r52, %r34;
	cvt.s64.s32 	%rd82, %r53;
	add.s64 	%rd83, %rd81, %rd82;
	ld.global.u32 	%r54, [%rd68+32];
	mul.lo.s32 	%r55, %r54, %r34;
	cvt.s64.s32 	%rd84, %r55;
	add.s64 	%rd85, %rd83, %rd84;
	ld.global.u32 	%r56, [%rd68+36];
	mul.lo.s32 	%r57, %r56, %r34;
	cvt.s64.s32 	%rd86, %r57;
	add.s64 	%rd87, %rd85, %rd86;
	ld.global.u32 	%r58, [%rd68+40];
	mul.lo.s32 	%r59, %r58, %r34;
	cvt.s64.s32 	%rd88, %r59;
	add.s64 	%rd89, %rd87, %rd88;
	ld.global.u32 	%r60, [%rd68+44];
	mul.lo.s32 	%r61, %r60, %r34;
	cvt.s64.s32 	%rd90, %r61;
	add.s64 	%rd91, %rd89, %rd90;
	ld.global.u32 	%r62, [%rd68+48];
	mul.lo.s32 	%r63, %r62, %r34;
	cvt.s64.s32 	%rd92, %r63;
	add.s64 	%rd93, %rd91, %rd92;
	ld.global.u32 	%r64, [%rd68+52];
	mul.lo.s32 	%r65, %r64, %r34;
	cvt.s64.s32 	%rd94, %r65;
	add.s64 	%rd95, %rd93, %rd94;
	ld.global.u32 	%r66, [%rd68+56];
	mul.lo.s32 	%r67, %r66, %r34;
	cvt.s64.s32 	%rd96, %r67;
	add.s64 	%rd97, %rd95, %rd96;
	add.s64 	%rd172, %rd172, %rd5;
	add.s64 	%rd171, %rd171, %rd5;
	ld.global.u32 	%r68, [%rd68+60];
	mul.lo.s32 	%r69, %r68, %r34;
	cvt.s64.s32 	%rd98, %r69;
	add.s64 	%rd99, %rd97, %rd98;
	shl.b64 	%rd100, %rd99, 2;
	add.s64 	%rd173, %rd173, %rd100;
	add.s32 	%r114, %r114, 16;
	setp.ne.s32 	%p4, %r114, %r116;
	@%p4 bra 	$L__BB6_4;
$L__BB6_5:
	setp.eq.s32 	%p5, %r2, 0;
	@%p5 bra 	$L__BB6_14;
	and.b32  	%r7, %r1, 7;
	setp.lt.u32 	%p6, %r2, 8;
	@%p6 bra 	$L__BB6_8;
	mul.wide.u32 	%rd102, %r116, 4;
	add.s64 	%rd103, %rd4, %rd102;
	ld.global.u32 	%r70, [%rd103];
	mul.lo.s32 	%r71, %r70, %r34;
	cvt.s64.s32 	%rd104, %r71;
	ld.global.u32 	%r72, [%rd103+4];
	mul.lo.s32 	%r73, %r72, %r34;
	cvt.s64.s32 	%rd105, %r73;
	add.s64 	%rd106, %rd104, %rd105;
	ld.global.u32 	%r74, [%rd103+8];
	mul.lo.s32 	%r75, %r74, %r34;
	cvt.s64.s32 	%rd107, %r75;
	add.s64 	%rd108, %rd106, %rd107;
	ld.global.u32 	%r76, [%rd103+12];
	mul.lo.s32 	%r77, %r76, %r34;
	cvt.s64.s32 	%rd109, %r77;
	add.s64 	%rd110, %rd108, %rd109;
	ld.global.u32 	%r78, [%rd103+16];
	mul.lo.s32 	%r79, %r78, %r34;
	cvt.s64.s32 	%rd111, %r79;
	add.s64 	%rd112, %rd110, %rd111;
	ld.global.u32 	%r80, [%rd103+20];
	mul.lo.s32 	%r81, %r80, %r34;
	cvt.s64.s32 	%rd113, %r81;
	add.s64 	%rd114, %rd112, %rd113;
	ld.global.u32 	%r82, [%rd103+24];
	mul.lo.s32 	%r83, %r82, %r34;
	cvt.s64.s32 	%rd115, %r83;
	add.s64 	%rd116, %rd114, %rd115;
	mul.wide.s32 	%rd117, %r34, 32;
	add.s64 	%rd172, %rd172, %rd117;
	add.s64 	%rd171, %rd171, %rd117;
	ld.global.u32 	%r84, [%rd103+28];
	mul.lo.s32 	%r85, %r84, %r34;
	cvt.s64.s32 	%rd118, %r85;
	add.s64 	%rd119, %rd116, %rd118;
	shl.b64 	%rd120, %rd119, 2;
	add.s64 	%rd173, %rd173, %rd120;
	add.s32 	%r116, %r116, 8;
$L__BB6_8:
	setp.eq.s32 	%p7, %r7, 0;
	@%p7 bra 	$L__BB6_14;
	and.b32  	%r10, %r1, 3;
	setp.lt.u32 	%p8, %r7, 4;
	@%p8 bra 	$L__BB6_11;
	mul.wide.u32 	%rd122, %r116, 4;
	add.s64 	%rd123, %rd4, %rd122;
	ld.global.u32 	%r86, [%rd123];
	mul.lo.s32 	%r87, %r86, %r34;
	cvt.s64.s32 	%rd124, %r87;
	ld.global.u32 	%r88, [%rd123+4];
	mul.lo.s32 	%r89, %r88, %r34;
	cvt.s64.s32 	%rd125, %r89;
	add.s64 	%rd126, %rd124, %rd125;
	ld.global.u32 	%r90, [%rd123+8];
	mul.lo.s32 	%r91, %r90, %r34;
	cvt.s64.s32 	%rd127, %r91;
	add.s64 	%rd128, %rd126, %rd127;
	mul.wide.s32 	%rd129, %r34, 16;
	add.s64 	%rd172, %rd172, %rd129;
	add.s64 	%rd171, %rd171, %rd129;
	ld.global.u32 	%r92, [%rd123+12];
	mul.lo.s32 	%r93, %r92, %r34;
	cvt.s64.s32 	%rd130, %r93;
	add.s64 	%rd131, %rd128, %rd130;
	shl.b64 	%rd132, %rd131, 2;
	add.s64 	%rd173, %rd173, %rd132;
	add.s32 	%r116, %r116, 4;
$L__BB6_11:
	setp.eq.s32 	%p9, %r10, 0;
	@%p9 bra 	$L__BB6_14;
	mov.b32 	%r119, 0;
$L__BB6_13:
	.pragma "nounroll";
	mul.wide.s32 	%rd133, %r34, 4;
	add.s64 	%rd172, %rd172, %rd133;
	add.s64 	%rd171, %rd171, %rd133;
	mul.wide.u32 	%rd134, %r116, 4;
	add.s64 	%rd135, %rd4, %rd134;
	ld.global.u32 	%r95, [%rd135];
	mul.lo.s32 	%r96, %r95, %r34;
	mul.wide.s32 	%rd136, %r96, 4;
	add.s64 	%rd173, %rd173, %rd136;
	add.s32 	%r116, %r116, 1;
	add.s32 	%r119, %r119, 1;
	setp.ne.s32 	%p10, %r119, %r10;
	@%p10 bra 	$L__BB6_13;
$L__BB6_14:
	mul.wide.u32 	%rd137, %r1, 4;
	add.s64 	%rd138, %rd4, %rd137;
	ld.global.u32 	%r17, [%rd138];
	setp.lt.s32 	%p11, %r17, 1;
	@%p11 bra 	$L__BB6_58;
	setp.lt.s32 	%p12, %r34, 1;
	@%p12 bra 	$L__BB6_58;
	add.s32 	%r18, %r34, -1;
	and.b32  	%r19, %r34, 7;
	add.s32 	%r20, %r19, -1;
	and.b32  	%r21, %r34, 3;
	and.b32  	%r22, %r34, 2147483640;
	and.b32  	%r23, %r34, 1;
	neg.s32 	%r24, %r22;
	add.s64 	%rd45, %rd171, 16;
	add.s64 	%rd46, %rd172, 16;
	mov.b32 	%r120, 0;
	mul.wide.s32 	%rd146, %r34, 4;
$L__BB6_17:
	setp.lt.u32 	%p13, %r18, 7;
	mov.b32 	%r123, 0;
	@%p13 bra 	$L__BB6_36;
	add.s64 	%rd175, %rd173, 16;
	mov.u64 	%rd176, %rd46;
	mov.u64 	%rd177, %rd45;
	mov.u32 	%r121, %r24;
$L__BB6_19:
	.pragma "nounroll";
	ld.global.u32 	%r99, [%rd177+-16];
	setp.ne.s32 	%p14, %r99, %r120;
	@%p14 bra 	$L__BB6_21;
	ld.global.f32 	%f1, [%rd176+-16];
	ld.global.f32 	%f2, [%rd175+-16];
	add.f32 	%f3, %f1, %f2;
	st.global.f32 	[%rd175+-16], %f3;
$L__BB6_21:
	ld.global.u32 	%r100, [%rd177+-12];
	setp.ne.s32 	%p15, %r100, %r120;
	@%p15 bra 	$L__BB6_23;
	ld.global.f32 	%f4, [%rd176+-12];
	ld.global.f32 	%f5, [%rd175+-12];
	add.f32 	%f6, %f4, %f5;
	st.global.f32 	[%rd175+-12], %f6;
$L__BB6_23:
	ld.global.u32 	%r101, [%rd177+-8];
	setp.ne.s32 	%p16, %r101, %r120;
	@%p16 bra 	$L__BB6_25;
	ld.global.f32 	%f7, [%rd176+-8];
	ld.global.f32 	%f8, [%rd175+-8];
	add.f32 	%f9, %f7, %f8;
	st.global.f32 	[%rd175+-8], %f9;
$L__BB6_25:
	ld.global.u32 	%r102, [%rd177+-4];
	setp.ne.s32 	%p17, %r102, %r120;
	@%p17 bra 	$L__BB6_27;
	ld.global.f32 	%f10, [%rd176+-4];
	ld.global.f32 	%f11, [%rd175+-4];
	add.f32 	%f12, %f10, %f11;
	st.global.f32 	[%rd175+-4], %f12;
$L__BB6_27:
	ld.global.u32 	%r103, [%rd177];
	setp.ne.s32 	%p18, %r103, %r120;
	@%p18 bra 	$L__BB6_29;
	ld.global.f32 	%f13, [%rd176];
	ld.global.f32 	%f14, [%rd175];
	add.f32 	%f15, %f13, %f14;
	st.global.f32 	[%rd175], %f15;
$L__BB6_29:
	ld.global.u32 	%r104, [%rd177+4];
	setp.ne.s32 	%p19, %r104, %r120;
	@%p19 bra 	$L__BB6_31;
	ld.global.f32 	%f16, [%rd176+4];
	ld.global.f32 	%f17, [%rd175+4];
	add.f32 	%f18, %f16, %f17;
	st.global.f32 	[%rd175+4], %f18;
$L__BB6_31:
	ld.global.u32 	%r105, [%rd177+8];
	setp.ne.s32 	%p20, %r105, %r120;
	@%p20 bra 	$L__BB6_33;
	ld.global.f32 	%f19, [%rd176+8];
	ld.global.f32 	%f20, [%rd175+8];
	add.f32 	%f21, %f19, %f20;
	st.global.f32 	[%rd175+8], %f21;
$L__BB6_33:
	ld.global.u32 	%r106, [%rd177+12];
	setp.ne.s32 	%p21, %r106, %r120;
	@%p21 bra 	$L__BB6_35;
	ld.global.f32 	%f22, [%rd176+12];
	ld.global.f32 	%f23, [%rd175+12];
	add.f32 	%f24, %f22, %f23;
	st.global.f32 	[%rd175+12], %f24;
$L__BB6_35:
	add.s32 	%r121, %r121, 8;
	add.s64 	%rd177, %rd177, 32;
	add.s64 	%rd176, %rd176, 32;
	add.s64 	%rd175, %rd175, 32;
	setp.ne.s32 	%p22, %r121, 0;
	mov.u32 	%r123, %r22;
	@%p22 bra 	$L__BB6_19;
$L__BB6_36:
	setp.eq.s32 	%p23, %r19, 0;
	@%p23 bra 	$L__BB6_57;
	setp.lt.u32 	%p24, %r20, 3;
	@%p24 bra 	$L__BB6_47;
	mul.wide.u32 	%rd139, %r123, 4;
	add.s64 	%rd55, %rd171, %rd139;
	ld.global.u32 	%r107, [%rd55];
	setp.ne.s32 	%p25, %r107, %r120;
	add.s64 	%rd56, %rd172, %rd139;
	add.s64 	%rd57, %rd173, %rd139;
	@%p25 bra 	$L__BB6_40;
	ld.global.f32 	%f25, [%rd56];
	ld.global.f32 	%f26, [%rd57];
	add.f32 	%f27, %f25, %f26;
	st.global.f32 	[%rd57], %f27;
$L__BB6_40:
	ld.global.u32 	%r108, [%rd55+4];
	setp.ne.s32 	%p26, %r108, %r120;
	@%p26 bra 	$L__BB6_42;
	ld.global.f32 	%f28, [%rd56+4];
	ld.global.f32 	%f29, [%rd57+4];
	add.f32 	%f30, %f28, %f29;
	st.global.f32 	[%rd57+4], %f30;
$L__BB6_42:
	ld.global.u32 	%r109, [%rd55+8];
	setp.ne.s32 	%p27, %r109, %r120;
	@%p27 bra 	$L__BB6_44;
	ld.global.f32 	%f31, [%rd56+8];
	ld.global.f32 	%f32, [%rd57+8];
	add.f32 	%f33, %f31, %f32;
	st.global.f32 	[%rd57+8], %f33;
$L__BB6_44:
	ld.global.u32 	%r110, [%rd55+12];
	setp.ne.s32 	%p28, %r110, %r120;
	@%p28 bra 	$L__BB6_46;
	ld.global.f32 	%f34, [%rd56+12];
	ld.global.f32 	%f35, [%rd57+12];
	add.f32 	%f36, %f34, %f35;
	st.global.f32 	[%rd57+12], %f36;
$L__BB6_46:
	add.s32 	%r123, %r123, 4;
$L__BB6_47:
	setp.eq.s32 	%p29, %r21, 0;
	@%p29 bra 	$L__BB6_57;
	setp.eq.s32 	%p30, %r21, 1;
	@%p30 bra 	$L__BB6_54;
	mul.wide.u32 	%rd140, %r123, 4;
	add.s64 	%rd58, %rd171, %rd140;
	ld.global.u32 	%r111, [%rd58];
	setp.ne.s32 	%p31, %r111, %r120;
	add.s64 	%rd59, %rd172, %rd140;
	add.s64 	%rd60, %rd173, %rd140;
	@%p31 bra 	$L__BB6_51;
	ld.global.f32 	%f37, [%rd59];
	ld.global.f32 	%f38, [%rd60];
	add.f32 	%f39, %f37, %f38;
	st.global.f32 	[%rd60], %f39;
$L__BB6_51:
	ld.global.u32 	%r112, [%rd58+4];
	setp.ne.s32 	%p32, %r112, %r120;
	@%p32 bra 	$L__BB6_53;
	ld.global.f32 	%f40, [%rd59+4];
	ld.global.f32 	%f41, [%rd60+4];
	add.f32 	%f42, %f40, %f41;
	st.global.f32 	[%rd60+4], %f42;
$L__BB6_53:
	add.s32 	%r123, %r123, 2;
$L__BB6_54:
	setp.eq.s32 	%p33, %r23, 0;
	@%p33 bra 	$L__BB6_57;
	mul.wide.u32 	%rd141, %r123, 4;
	add.s64 	%rd142, %rd171, %rd141;
	ld.global.u32 	%r113, [%rd142];
	setp.ne.s32 	%p34, %r113, %r120;
	@%p34 bra 	$L__BB6_57;
	add.s64 	%rd144, %rd172, %rd141;
	ld.global.f32 	%f43, [%rd144];
	add.s64 	%rd145, %rd173, %rd141;
	ld.global.f32 	%f44, [%rd145];
	add.f32 	%f45, %f43, %f44;
	st.global.f32 	[%rd145], %f45;
$L__BB6_57:
	add.s64 	%rd173, %rd173, %rd146;
	add.s32 	%r120, %r120, 1;
	setp.ne.s32 	%p35, %r120, %r17;
	@%p35 bra 	$L__BB6_17;
$L__BB6_58:
	ret;

}


// ===== COMPILED SASS (sm_100) =====

	.target	sm_100

	.elftype	@"ET_EXEC"


//--------------------- .note.nv.tkinfo           --------------------------
	.section	.note.nv.tkinfo,"",@"SHT_NOTE"
	.sectionflags	@"SHF_NOTE_NV_TKINFO"
	.tkinfo
        /*0018*/ 	.word	0x00000002
        /*0030*/ 	.string	""
        /*0030*/ 	.string	"ptxas"
        /*0030*/ 	.string	"Cuda compilation tools, release 13.0, V13.0.88"
        /*0030*/ 	.string	"Build cuda_13.0.r13.0/compiler.36424714_0"
        /*0030*/ 	.string	"-arch sm_100 -m 64 "



//--------------------- .note.nv.cuinfo           --------------------------
	.section	.note.nv.cuinfo,"",@"SHT_NOTE"
	.sectionflags	@"SHF_NOTE_NV_CUINFO"
        /*0018*/ 	.short	0x0002
        /*001a*/ 	.short	0x0064
        /*001c*/ 	.short	0x0082
	.zero		2


//--------------------- .nv.info                  --------------------------
	.section	.nv.info,"",@"SHT_CUDA_INFO"
	.align	4


	//----- nvinfo : EIATTR_REGCOUNT
	.align		4
        /*0000*/ 	.byte	0x04, 0x2f
        /*0002*/ 	.short	(.L_1 - .L_0)
	.align		4
.L_0:
        /*0004*/ 	.word	index@(_Z6maxoutPfPiPKfiii)
        /*0008*/ 	.word	0x00000016


	//----- nvinfo : EIATTR_FRAME_SIZE
	.align		4
.L_1:
        /*000c*/ 	.byte	0x04, 0x11
        /*000e*/ 	.short	(.L_3 - .L_2)
	.align		4
.L_2:
        /*0010*/ 	.word	index@(_Z6maxoutPfPiPKfiii)
        /*0014*/ 	.word	0x00000000


	//----- nvinfo : EIATTR_REGCOUNT
	.align		4
.L_3:
        /*0018*/ 	.byte	0x04, 0x2f
        /*001a*/ 	.short	(.L_5 - .L_4)
	.align		4
.L_4:
        /*001c*/ 	.word	index@(_Z9mean_poolPfPKfPKiiii)
        /*0020*/ 	.word	0x00000020


	//----- nvinfo : EIATTR_FRAME_SIZE
	.align		4
.L_5:
        /*0024*/ 	.byte	0x04, 0x11
        /*0026*/ 	.short	(.L_7 - .L_6)
	.align		4
.L_6:
        /*0028*/ 	.word	index@($__internal_1_$__cuda_sm20_dblrcp_rn_slowpath_v3)
        /*002c*/ 	.word	0x00000000


	//----- nvinfo : EIATTR_FRAME_SIZE
	.align		4
.L_7:
        /*0030*/ 	.byte	0x04, 0x11
        /*0032*/ 	.short	(.L_9 - .L_8)
	.align		4
.L_8:
        /*0034*/ 	.word	index@(_Z9mean_poolPfPKfPKiiii)
        /*0038*/ 	.word	0x00000000


	//----- nvinfo : EIATTR_REGCOUNT
	.align		4
.L_9:
        /*003c*/ 	.byte	0x04, 0x2f
        /*003e*/ 	.short	(.L_11 - .L_10)
	.align		4
.L_10:
        /*0040*/ 	.word	index@(_Z8sum_poolPfPKfPKiiii)
        /*0044*/ 	.word	0x0000001f


	//----- nvinfo : EIATTR_FRAME_SIZE
	.align		4
.L_11:
        /*0048*/ 	.byte	0x04, 0x11
        /*004a*/ 	.short	(.L_13 - .L_12)
	.align		4
.L_12:
        /*004c*/ 	.word	index@(_Z8sum_poolPfPKfPKiiii)
        /*0050*/ 	.word	0x00000000


	//----- nvinfo : EIATTR_REGCOUNT
	.align		4
.L_13:
        /*0054*/ 	.byte	0x04, 0x2f
        /*0056*/ 	.short	(.L_15 - .L_14)
	.align		4
.L_14:
        /*0058*/ 	.word	index@(_Z8max_poolPfPiPKfPKiiii)
        /*005c*/ 	.word	0x00000020


	//----- nvinfo : EIATTR_FRAME_SIZE
	.align		4
.L_15:
        /*0060*/ 	.byte	0x04, 0x11
        /*0062*/ 	.short	(.L_17 - .L_16)
	.align		4
.L_16:
        /*0064*/ 	.word	index@(_Z8max_poolPfPiPKfPKiiii)
        /*0068*/ 	.word	0x00000000


	//----- nvinfo : EIATTR_REGCOUNT
	.align		4
.L_17:
        /*006c*/ 	.byte	0x04, 0x2f
        /*006e*/ 	.short	(.L_19 - .L_18)
	.align		4
.L_18:
        /*0070*/ 	.word	index@(_Z18backprop_mean_poolPfPKfPKiiii)
        /*0074*/ 	.word	0x00000020


	//----- nvinfo : EIATTR_FRAME_SIZE
	.align		4
.L_19:
        /*0078*/ 	.byte	0x04, 0x11
        /*007a*/ 	.short	(.L_21 - .L_20)
	.align		4
.L_20:
        /*007c*/ 	.word	index@($__internal_0_$__cuda_sm20_dblrcp_rn_slowpath_v3)
        /*0080*/ 	.word	0x00000000


	//----- nvinfo : EIATTR_FRAME_SIZE
	.align		4
.L_21:
        /*0084*/ 	.byte	0x04, 0x11
        /*0086*/ 	.short	(.L_23 - .L_22)
	.align		4
.L_22:
        /*0088*/ 	.word	index@(_Z18backprop_mean_poolPfPKfPKiiii)
        /*008c*/ 	.word	0x00000000


	//----- nvinfo : EIATTR_REGCOUNT
	.align		4
.L_23:
        /*0090*/ 	.byte	0x04, 0x2f
        /*0092*/ 	.short	(.L_25 - .L_24)
	.align		4
.L_24:
        /*0094*/ 	.word	index@(_Z17backprop_sum_poolPfPKfPKiiii)
        /*0098*/ 	.word	0x0000001f


	//----- nvinfo : EIATTR_FRAME_SIZE
	.align		4
.L_25:
        /*009c*/ 	.byte	0x04, 0x11
        /*009e*/ 	.short	(.L_27 - .L_26)
	.align		4
.L_26:
        /*00a0*/ 	.word	index@(_Z17backprop_sum_poolPfPKfPKiiii)
        /*00a4*/ 	.word	0x00000000


	//----- nvinfo : EIATTR_REGCOUNT
	.align		4
.L_27:
        /*00a8*/ 	.byte	0x04, 0x2f
        /*00aa*/ 	.short	(.L_29 - .L_28)
	.align		4
.L_28:
        /*00ac*/ 	.word	index@(_Z17backprop_max_poolPfPKfPKiS3_iii)
        /*00b0*/ 	.word	0x00000020


	//----- nvinfo : EIATTR_FRAME_SIZE
	.align		4
.L_29:
        /*00b4*/ 	.byte	0x04, 0x11
        /*00b6*/ 	.short	(.L_31 - .L_30)
	.align		4
.L_30:
        /*00b8*/ 	.word	index@(_Z17backprop_max_poolPfPKfPKiS3_iii)
        /*00bc*/ 	.word	0x00000000


	//----- nvinfo : EIATTR_MIN_STACK_SIZE
	.align		4
.L_31:
        /*00c0*/ 	.byte	0x04, 0x12
        /*00c2*/ 	.short	(.L_33 - .L_32)
	.align		4
.L_32:
        /*00c4*/ 	.word	index@(_Z17backprop_max_poolPfPKfPKiS3_iii)
        /*00c8*/ 	.word	0x00000000


	//----- nvinfo : EIATTR_MIN_STACK_SIZE
	.align		4
.L_33:
        /*00cc*/ 	.byte	0x04, 0x12
        /*00ce*/ 	.short	(.L_35 - .L_34)
	.align		4
.L_34:
        /*00d0*/ 	.word	index@(_Z17backprop_sum_poolPfPKfPKiiii)
        /*00d4*/ 	.word	0x00000000


	//----- nvinfo : EIATTR_MIN_STACK_SIZE
	.align		4
.L_35:
        /*00d8*/ 	.byte	0x04, 0x12
        /*00da*/ 	.short	(.L_37 - .L_36)
	.align		4
.L_36:
        /*00dc*/ 	.word	index@(_Z18backprop_mean_poolPfPKfPKiiii)
        /*00e0*/ 	.word	0x00000000


	//----- nvinfo : EIATTR_MIN_STACK_SIZE
	.align		4
.L_37:
        /*00e4*/ 	.byte	0x04, 0x12
        /*00e6*/ 	.short	(.L_39 - .L_38)
	.align		4
.L_38:
        /*00e8*/ 	.word	index@(_Z8max_poolPfPiPKfPKiiii)
        /*00ec*/ 	.word	0x00000000


	//----- nvinfo : EIATTR_MIN_STACK_SIZE
	.align		4
.L_39:
        /*00f0*/ 	.byte	0x04, 0x12
        /*00f2*/ 	.short	(.L_41 - .L_40)
	.align		4
.L_40:
        /*00f4*/ 	.word	index@(_Z8sum_poolPfPKfPKiiii)
        /*00f8*/ 	.word	0x00000000


	//----- nvinfo : EIATTR_MIN_STACK_SIZE
	.align		4
.L_41:
        /*00fc*/ 	.byte	0x04, 0x12
        /*00fe*/ 	.short	(.L_43 - .L_42)
	.align		4
.L_42:
        /*0100*/ 	.word	index@(_Z9mean_poolPfPKfPKiiii)
        /*0104*/ 	.word	0x00000000


	//----- nvinfo : EIATTR_MIN_STACK_SIZE
	.align		4
.L_43:
        /*0108*/ 	.byte	0x04, 0x12
        /*010a*/ 	.short	(.L_45 - .L_44)
	.align		4
.L_44:
        /*010c*/ 	.word	index@(_Z6maxoutPfPiPKfiii)
        /*0110*/ 	.word	0x00000000
.L_45:


//--------------------- .nv.compat                --------------------------
	.section	.nv.compat,"",@"SHT_CUDA_COMPAT_INFO"
	.align	4
        /*0000*/ 	.byte	0x02, 0x09, 0x00, 0x00, 0x02, 0x02, 0x01, 0x00, 0x02, 0x05, 0x05, 0x00, 0x03, 0x07, 0x01, 0x01
        /*0010*/ 	.byte	0x02, 0x03, 0x00, 0x00, 0x02, 0x06, 0x01, 0x00, 0x04, 0x0b, 0x08, 0x00, 0x01, 0x00, 0x00, 0x00
        /*0020*/ 	.byte	0x00, 0x00, 0x00, 0x00


//--------------------- .nv.info._Z17backprop_max_poolPfPKfPKiS3_iii --------------------------
	.section	.nv.info._Z17backprop_max_poolPfPKfPKiS3_iii,"",@"SHT_CUDA_INFO"
	.sectionflags	@""
	.align	4


	//----- nvinfo : EIATTR_CUDA_API_VERSION
	.align		4
        /*0000*/ 	.byte	0x04, 0x37
        /*0002*/ 	.short	(.L_47 - .L_46)
.L_46:
        /*0004*/ 	.word	0x00000082


	//----- nvinfo : EIATTR_KPARAM_INFO
	.align		4
.L_47:
        /*0008*/ 	.byte	0x04, 0x17
        /*000a*/ 	.short	(.L_49 - .L_48)
.L_48:
        /*000c*/ 	.word	0x00000000
        /*0010*/ 	.short	0x0006
        /*0012*/ 	.short	0x0028
        /*0014*/ 	.byte	0x00, 0xf0, 0x11, 0x00


	//----- nvinfo : EIATTR_KPARAM_INFO
	.align		4
.L_49:
        /*0018*/ 	.byte	0x04, 0x17
        /*001a*/ 	.short	(.L_51 - .L_50)
.L_50:
        /*001c*/ 	.word	0x00000000
        /*0020*/ 	.short	0x0005
        /*0022*/ 	.short	0x0024
        /*0024*/ 	.byte	0x00, 0xf0, 0x11, 0x00


	//----- nvinfo : EIATTR_KPARAM_INFO
	.align		4
.L_51:
        /*0028*/ 	.byte	0x04, 0x17
        /*002a*/ 	.short	(.L_53 - .L_52)
.L_52:
        /*002c*/ 	.word	0x00000000
        /*0030*/ 	.short	0x0004
        /*0032*/ 	.short	0x0020
        /*0034*/ 	.byte	0x00, 0xf0, 0x11, 0x00


	//----- nvinfo : EIATTR_KPARAM_INFO
	.align		4
.L_53:
        /*0038*/ 	.byte	0x04, 0x17
        /*003a*/ 	.short	(.L_55 - .L_54)
.L_54:
        /*003c*/ 	.word	0x00000000
        /*0040*/ 	.short	0x0003
        /*0042*/ 	.short	0x0018
        /*0044*/ 	.byte	0x00, 0xf5, 0x21, 0x00


	//----- nvinfo : EIATTR_KPARAM_INFO
	.align		4
.L_55:
        /*0048*/ 	.byte	0x04, 0x17
        /*004a*/ 	.short	(.L_57 - .L_56)
.L_56:
        /*004c*/ 	.word	0x00000000
        /*0050*/ 	.short	0x0002
        /*0052*/ 	.short	0x0010
        /*0054*/ 	.byte	0x00, 0xf5, 0x21, 0x00


	//----- nvinfo : EIATTR_KPARAM_INFO
	.align		4
.L_57:
        /*0058*/ 	.byte	0x04, 0x17
        /*005a*/ 	.short	(.L_59 - .L_58)
.L_58:
        /*005c*/ 	.word	0x00000000
        /*0060*/ 	.short	0x0001
        /*0062*/ 	.short	0x0008
        /*0064*/ 	.byte	0x00, 0xf5, 0x21, 0x00


	//----- nvinfo : EIATTR_KPARAM_INFO
	.align		4
.L_59:
        /*0068*/ 	.byte	0x04, 0x17
        /*006a*/ 	.short	(.L_61 - .L_60)
.L_60:
        /*006c*/ 	.word	0x00000000
        /*0070*/ 	.short	0x0000
        /*0072*/ 	.short	0x0000
        /*0074*/ 	.byte	0x00, 0xf5, 0x21, 0x00


	//----- nvinfo : EIATTR_SPARSE_MMA_MASK
	.align		4
.L_61:
        /*0078*/ 	.byte	0x03, 0x50
        /*007a*/ 	.short	0x0000


	//----- nvinfo : EIATTR_MAXREG_COUNT
	.align		4
        /*007c*/ 	.byte	0x03, 0x1b
        /*007e*/ 	.short	0x00ff


	//----- nvinfo : EIATTR_MERCURY_ISA_VERSION
	.align		4
        /*0080*/ 	.byte	0x03, 0x5f
        /*0082*/ 	.short	0x0101


	//----- nvinfo : EIATTR_VRC_CTA_INIT_COUNT
	.align		4
        /*0084*/ 	.byte	0x02, 0x4a
	.zero		1
	.zero		1


	//----- nvinfo : EIATTR_EXIT_INSTR_OFFSETS
	.align		4
        /*0088*/ 	.byte	0x04, 0x1c
        /*008a*/ 	.short	(.L_63 - .L_62)


	//   ....[0]....
.L_62:
        /*008c*/ 	.word	0x00000040


	//   ....[1]....
        /*0090*/ 	.word	0x00000b70


	//   ....[2]....
        /*0094*/ 	.word	0x00000ba0


	//   ....[3]....
        /*0098*/ 	.word	0x00001540


	//----- nvinfo : EIATTR_CBANK_PARAM_SIZE
	.align		4
.L_63:
        /*009c*/ 	.byte	0x03, 0x19
        /*009e*/ 	.short	0x002c


	//----- nvinfo : EIATTR_PARAM_CBANK
	.align		4
        /*00a0*/ 	.byte	0x04, 0x0a
        /*00a2*/ 	.short	(.L_65 - .L_64)
	.align		4
.L_64:
        /*00a4*/ 	.word	index@(.nv.constant0._Z17backprop_max_poolPfPKfPKiS3_iii)
        /*00a8*/ 	.short	0x0380
        /*00aa*/ 	.short	0x002c


	//----- nvinfo : EIATTR_SW_WAR
	.align		4
.L_65:
        /*00ac*/ 	.byte	0x04, 0x36
        /*00ae*/ 	.short	(.L_67 - .L_66)
.L_66:
        /*00b0*/ 	.word	0x00000008
.L_67:


//--------------------- .nv.info._Z17backprop_sum_poolPfPKfPKiiii --------------------------
	.section	.nv.info._Z17backprop_sum_poolPfPKfPKiiii,"",@"SHT_CUDA_INFO"
	.sectionflags	@""
	.align	4


	//----- nvinfo : EIATTR_CUDA_API_VERSION
	.align		4
        /*0000*/ 	.byte	0x04, 0x37
        /*0002*/ 	.short	(.L_69 - .L_68)
.L_68:
        /*0004*/ 	.word	0x00000082


	//----- nvinfo : EIATTR_KPARAM_INFO
	.align		4
.L_69:
        /*0008*/ 	.byte	0x04, 0x17
        /*000a*/ 	.short	(.L_71 - .L_70)
.L_70:
        /*000c*/ 	.word	0x00000000
        /*0010*/ 	.short	0x0005
        /*0012*/ 	.short	0x0020
        /*0014*/ 	.byte	0x00, 0xf0, 0x11, 0x00


	//----- nvinfo : EIATTR_KPARAM_INFO
	.align		4
.L_71:
        /*0018*/ 	.byte	0x04, 0x17
        /*001a*/ 	.short	(.L_73 - .L_72)
.L_72:
        /*001c*/ 	.word	0x00000000
        /*0020*/ 	.short	0x0004
        /*0022*/ 	.short	0x001c
        /*0024*/ 	.byte	0x00, 0xf0, 0x11, 0x00


	//----- nvinfo : EIATTR_KPARAM_INFO
	.align		4
.L_73:
        /*0028*/ 	.byte	0x04, 0x17
        /*002a*/ 	.short	(.L_75 - .L_74)
.L_74:
        /*002c*/ 	.word	0x00000000
        /*0030*/ 	.short	0x0003
        /*0032*/ 	.short	0x0018
        /*0034*/ 	.byte	0x00, 0xf0, 0x11, 0x00


	//----- nvinfo : EIATTR_KPARAM_INFO
	.align		4
.L_75:
        /*0038*/ 	.byte	0x04, 0x17
        /*003a*/ 	.short	(.L_77 - .L_76)
.L_76:
        /*003c*/ 	.word	0x00000000
        /*0040*/ 	.short	0x0002
        /*0042*/ 	.short	0x0010
        /*0044*/ 	.byte	0x00, 0xf5, 0x21, 0x00


	//----- nvinfo : EIATTR_KPARAM_INFO
	.align		4
.L_77:
        /*0048*/ 	.byte	0x04, 0x17
        /*004a*/ 	.short	(.L_79 - .L_78)
.L_78:
        /*004c*/ 	.word	0x00000000
        /*0050*/ 	.short	0x0001
        /*0052*/ 	.short	0x0008
        /*0054*/ 	.byte	0x00, 0xf5, 0x21, 0x00


	//----- nvinfo : EIATTR_KPARAM_INFO
	.align		4
.L_79:
        /*0058*/ 	.byte	0x04, 0x17
        /*005a*/ 	.short	(.L_81 - .L_80)
.L_80:
        /*005c*/ 	.word	0x00000000
        /*0060*/ 	.short	0x0000
        /*0062*/ 	.short	0x0000
        /*0064*/ 	.byte	0x00, 0xf5, 0x21, 0x00


	//----- nvinfo : EIATTR_SPARSE_MMA_MASK
	.align		4
.L_81:
        /*0068*/ 	.byte	0x03, 0x50
        /*006a*/ 	.short	0x0000


	//----- nvinfo : EIATTR_MAXREG_COUNT
	.align		4
        /*006c*/ 	.byte	0x03, 0x1b
        /*006e*/ 	.short	0x00ff


	//----- nvinfo : EIATTR_MERCURY_ISA_VERSION
	.align		4
        /*0070*/ 	.byte	0x03, 0x5f
        /*0072*/ 	.short	0x0101


	//----- nvinfo : EIATTR_VRC_CTA_INIT_COUNT
	.align		4
        /*0074*/ 	.byte	0x02, 0x4a
	.zero		1
	.zero		1


	//----- nvinfo : EIATTR_EXIT_INSTR_OFFSETS
	.align		4
        /*0078*/ 	.byte	0x04, 0x1c
        /*007a*/ 	.short	(.L_83 - .L_82)


	//   ....[0]....
.L_82:
        /*007c*/ 	.word	0x00000040


	//   ....[1]....
        /*0080*/ 	.word	0x00000b60


	//   ....[2]....
        /*0084*/ 	.word	0x00000b90


	//   ....[3]....
        /*0088*/ 	.word	0x00001720


	//----- nvinfo : EIATTR_CBANK_PARAM_SIZE
	.align		4
.L_83:
        /*008c*/ 	.byte	0x03, 0x19
        /*008e*/ 	.short	0x0024


	//----- nvinfo : EIATTR_PARAM_CBANK
	.align		4
        /*0090*/ 	.byte	0x04, 0x0a
        /*0092*/ 	.short	(.L_85 - .L_84)
	.align		4
.L_84:
        /*0094*/ 	.word	index@(.nv.constant0._Z17backprop_sum_poolPfPKfPKiiii)
        /*0098*/ 	.short	0x0380
        /*009a*/ 	.short	0x0024


	//----- nvinfo : EIATTR_SW_WAR
	.align		4
.L_85:
        /*009c*/ 	.byte	0x04, 0x36
        /*009e*/ 	.short	(.L_87 - .L_86)
.L_86:
        /*00a0*/ 	.word	0x00000008
.L_87:


//--------------------- .nv.info._Z18backprop_mean_poolPfPKfPKiiii --------------------------
	.section	.nv.info._Z18backprop_mean_poolPfPKfPKiiii,"",@"SHT_CUDA_INFO"
	.sectionflags	@""
	.align	4


	//----- nvinfo : EIATTR_CUDA_API_VERSION
	.align		4
        /*0000*/ 	.byte	0x04, 0x37
        /*0002*/ 	.short	(.L_89 - .L_88)
.L_88:
        /*0004*/ 	.word	0x00000082


	//----- nvinfo : EIATTR_KPARAM_INFO
	.align		4
.L_89:
        /*0008*/ 	.byte	0x04, 0x17
        /*000a*/ 	.short	(.L_91 - .L_90)
.L_90:
        /*000c*/ 	.word	0x00000000
        /*0010*/ 	.short	0x0005
        /*0012*/ 	.short	0x0020
        /*0014*/ 	.byte	0x00, 0xf0, 0x11, 0x00


	//----- nvinfo : EIATTR_KPARAM_INFO
	.align		4
.L_91:
        /*0018*/ 	.byte	0x04, 0x17
        /*001a*/ 	.short	(.L_93 - .L_92)
.L_92:
        /*001c*/ 	.word	0x00000000
        /*0020*/ 	.short	0x0004
        /*0022*/ 	.short	0x001c
        /*0024*/ 	.byte	0x00, 0xf0, 0x11, 0x00


	//----- nvinfo : EIATTR_KPARAM_INFO
	.align		4
.L_93:
        /*0028*/ 	.byte	0x04, 0x17
        /*002a*/ 	.short	(.L_95 - .L_94)
.L_94:
        /*002c*/ 	.word	0x00000000
        /*0030*/ 	.short	0x0003
        /*0032*/ 	.short	0x0018
        /*0034*/ 	.byte	0x00, 0xf0, 0x11, 0x00


	//----- nvinfo : EIATTR_KPARAM_INFO
	.align		4
.L_95:
        /*0038*/ 	.byte	0x04, 0x17
        /*003a*/ 	.short	(.L_97 - .L_96)
.L_96:
        /*003c*/ 	.word	0x00000000
        /*0040*/ 	.short	0x0002
        /*0042*/ 	.short	0x0010
        /*0044*/ 	.byte	0x00, 0xf5, 0x21, 0x00


	//----- nvinfo : EIATTR_KPARAM_INFO
	.align		4
.L_97:
        /*0048*/ 	.byte	0x04, 0x17
        /*004a*/ 	.short	(.L_99 - .L_98)
.L_98:
        /*004c*/ 	.word	0x00000000
        /*0050*/ 	.short	0x0001
        /*0052*/ 	.short	0x0008
        /*0054*/ 	.byte	0x00, 0xf5, 0x21, 0x00


	//----- nvinfo : EIATTR_KPARAM_INFO
	.align		4
.L_99:
        /*0058*/ 	.byte	0x04, 0x17
        /*005a*/ 	.short	(.L_101 - .L_100)
.L_100:
        /*005c*/ 	.word	0x00000000
        /*0060*/ 	.short	0x0000
        /*0062*/ 	.short	0x0000
        /*0064*/ 	.byte	0x00, 0xf5, 0x21, 0x00


	//----- nvinfo : EIATTR_SPARSE_MMA_MASK
	.align		4
.L_101:
        /*0068*/ 	.byte	0x03, 0x50
        /*006a*/ 	.short	0x0000


	//----- nvinfo : EIATTR_MAXREG_COUNT
	.align		4
        /*006c*/ 	.byte	0x03, 0x1b
        /*006e*/ 	.short	0x00ff


	//----- nvinfo : EIATTR_MERCURY_ISA_VERSION
	.align		4
        /*0070*/ 	.byte	0x03, 0x5f
        /*0072*/ 	.short	0x0101


	//----- nvinfo : EIATTR_VRC_CTA_INIT_COUNT
	.align		4
        /*0074*/ 	.byte	0x02, 0x4a
	.zero		1
	.zero		1


	//----- nvinfo : EIATTR_EXIT_INSTR_OFFSETS
	.align		4
        /*0078*/ 	.byte	0x04, 0x1c
        /*007a*/ 	.short	(.L_103 - .L_102)


	//   ....[0]....
.L_102:
        /*007c*/ 	.word	0x00000040


	//   ....[1]....
        /*0080*/ 	.word	0x00000c40


	//   ....[2]....
        /*0084*/ 	.word	0x00000c70


	//   ....[3]....
        /*0088*/ 	.word	0x00001810


	//----- nvinfo : EIATTR_CRS_STACK_SIZE
	.align		4
.L_103:
        /*008c*/ 	.byte	0x04, 0x1e
        /*008e*/ 	.short	(.L_105 - .L_104)
.L_104:
        /*0090*/ 	.word	0x00000000


	//----- nvinfo : EIATTR_CBANK_PARAM_SIZE
	.align		4
.L_105:
        /*0094*/ 	.byte	0x03, 0x19
        /*0096*/ 	.short	0x0024


	//----- nvinfo : EIATTR_PARAM_CBANK
	.align		4
        /*0098*/ 	.byte	0x04, 0x0a
        /*009a*/ 	.short	(.L_107 - .L_106)
	.align		4
.L_106:
        /*009c*/ 	.word	index@(.nv.constant0._Z18backprop_mean_poolPfPKfPKiiii)
        /*00a0*/ 	.short	0x0380
        /*00a2*/ 	.short	0x0024


	//----- nvinfo : EIATTR_SW_WAR
	.align		4
.L_107:
        /*00a4*/ 	.byte	0x04, 0x36
        /*00a6*/ 	.short	(.L_109 - .L_108)
.L_108:
        /*00a8*/ 	.word	0x00000008
.L_109:


//--------------------- .nv.info._Z8max_poolPfPiPKfPKiiii --------------------------
	.section	.nv.info._Z8max_poolPfPiPKfPKiiii,"",@"SHT_CUDA_INFO"
	.sectionflags	@""
	.align	4


	//----- nvinfo : EIATTR_CUDA_API_VERSION
	.align		4
        /*0000*/ 	.byte	0x04, 0x37
        /*0002*/ 	.short	(.L_111 - .L_110)
.L_110:
        /*0004*/ 	.word	0x00000082


	//----- nvinfo : EIATTR_KPARAM_INFO
	.align		4
.L_111:
        /*0008*/ 	.byte	0x04, 0x17
        /*000a*/ 	.short	(.L_113 - .L_112)
.L_112:
        /*000c*/ 	.word	0x00000000
        /*0010*/ 	.short	0x0006
        /*0012*/ 	.short	0x0028
        /*0014*/ 	.byte	0x00, 0xf0, 0x11, 0x00


	//----- nvinfo : EIATTR_KPARAM_INFO
	.align		4
.L_113:
        /*0018*/ 	.byte	0x04, 0x17
        /*001a*/ 	.short	(.L_115 - .L_114)
.L_114:
        /*001c*/ 	.word	0x00000000
        /*0020*/ 	.short	0x0005
        /*0022*/ 	.short	0x0024
        /*0024*/ 	.byte	0x00, 0xf0, 0x11, 0x00


	//----- nvinfo : EIATTR_KPARAM_INFO
	.align		4
.L_115:
        /*0028*/ 	.byte	0x04, 0x17
        /*002a*/ 	.short	(.L_117 - .L_116)
.L_116:
        /*002c*/ 	.word	0x00000000
        /*0030*/ 	.short	0x0004
        /*0032*/ 	.short	0x0020
        /*0034*/ 	.byte	0x00, 0xf0, 0x11, 0x00


	//----- nvinfo : EIATTR_KPARAM_INFO
	.align		4
.L_117:
        /*0038*/ 	.byte	0x04, 0x17
        /*003a*/ 	.short	(.L_119 - .L_118)
.L_118:
        /*003c*/ 	.word	0x00000000
        /*0040*/ 	.short	0x0003
        /*0042*/ 	.short	0x0018
        /*0044*/ 	.byte	0x00, 0xf5, 0x21, 0x00


	//----- nvinfo : EIATTR_KPARAM_INFO
	.align		4
.L_119:
        /*0048*/ 	.byte	0x04, 0x17
        /*004a*/ 	.short	(.L_121 - .L_120)
.L_120:
        /*004c*/ 	.word	0x00000000
        /*0050*/ 	.short	0x0002
        /*0052*/ 	.short	0x0010
        /*0054*/ 	.byte	0x00, 0xf5, 0x21, 0x00


	//----- nvinfo : EIATTR_KPARAM_INFO
	.align		4
.L_121:
        /*0058*/ 	.byte	0x04, 0x17
        /*005a*/ 	.short	(.L_123 - .L_122)
.L_122:
        /*005c*/ 	.word	0x00000000
        /*0060*/ 	.short	0x0001
        /*0062*/ 	.short	0x0008
        /*0064*/ 	.byte	0x00, 0xf5, 0x21, 0x00


	//----- nvinfo : EIATTR_KPARAM_INFO
	.align		4
.L_123:
        /*0068*/ 	.byte	0x04, 0x17
        /*006a*/ 	.short	(.L_125 - .L_124)
.L_124:
        /*006c*/ 	.word	0x00000000
        /*0070*/ 	.short	0x0000
        /*0072*/ 	.short	0x0000
        /*0074*/ 	.byte	0x00, 0xf5, 0x21, 0x00


	//----- nvinfo : EIATTR_SPARSE_MMA_MASK
	.align		4
.L_125:
        /*0078*/ 	.byte	0x03, 0x50
        /*007a*/ 	.short	0x0000


	//----- nvinfo : EIATTR_MAXREG_COUNT
	.align		4
        /*007c*/ 	.byte	0x03, 0x1b
        /*007e*/ 	.short	0x00ff


	//----- nvinfo : EIATTR_MERCURY_ISA_VERSION
	.align		4
        /*0080*/ 	.byte	0x03, 0x5f
        /*0082*/ 	.short	0x0101


	//----- nvinfo : EIATTR_VRC_CTA_INIT_COUNT
	.align		4
        /*0084*/ 	.byte	0x02, 0x4a
	.zero		1
	.zero		1


	//----- nvinfo : EIATTR_EXIT_INSTR_OFFSETS
	.align		4
        /*0088*/ 	.byte	0x04, 0x1c
        /*008a*/ 	.short	(.L_127 - .L_126)


	//   ....[0]....
.L_126:
        /*008c*/ 	.word	0x00000040


	//   ....[1]....
        /*0090*/ 	.word	0x000013a0


	//   ....[2]....
        /*0094*/ 	.word	0x00001c80


	//----- nvinfo : EIATTR_CBANK_PARAM_SIZE
	.align		4
.L_127:
        /*0098*/ 	.byte	0x03, 0x19
        /*009a*/ 	.short	0x002c


	//----- nvinfo : EIATTR_PARAM_CBANK
	.align		4
        /*009c*/ 	.byte	0x04, 0x0a
        /*009e*/ 	.short	(.L_129 - .L_128)
	.align		4
.L_128:
        /*00a0*/ 	.word	index@(.nv.constant0._Z8max_poolPfPiPKfPKiiii)
        /*00a4*/ 	.short	0x0380
        /*00a6*/ 	.short	0x002c


	//----- nvinfo : EIATTR_SW_WAR
	.align		4
.L_129:
        /*00a8*/ 	.byte	0x04, 0x36
        /*00aa*/ 	.short	(.L_131 - .L_130)
.L_130:
        /*00ac*/ 	.word	0x00000008
.L_131:


//--------------------- .nv.info._Z8sum_poolPfPKfPKiiii --------------------------
	.section	.nv.info._Z8sum_poolPfPKfPKiiii,"",@"SHT_CUDA_INFO"
	.sectionflags	@""
	.align	4


	//----- nvinfo : EIATTR_CUDA_API_VERSION
	.align		4
        /*0000*/ 	.byte	0x04, 0x37
        /*0002*/ 	.short	(.L_133 - .L_132)
.L_132:
        /*0004*/ 	.word	0x00000082


	//----- nvinfo : EIATTR_KPARAM_INFO
	.align		4
.L_133:
        /*0008*/ 	.byte	0x04, 0x17
        /*000a*/ 	.short	(.L_135 - .L_134)
.L_134:
        /*000c*/ 	.word	0x00000000
        /*0010*/ 	.short	0x0005
        /*0012*/ 	.short	0x0020
        /*0014*/ 	.byte	0x00, 0xf0, 0x11, 0x00


	//----- nvinfo : EIATTR_KPARAM_INFO
	.align		4
.L_135:
        /*0018*/ 	.byte	0x04, 0x17
        /*001a*/ 	.short	(.L_137 - .L_136)
.L_136:
        /*001c*/ 	.word	0x00000000
        /*0020*/ 	.short	0x0004
        /*0022*/ 	.short	0x001c
        /*0024*/ 	.byte	0x00, 0xf0, 0x11, 0x00


	//----- nvinfo : EIATTR_KPARAM_INFO
	.align		4
.L_137:
        /*0028*/ 	.byte	0x04, 0x17
        /*002a*/ 	.short	(.L_139 - .L_138)
.L_138:
        /*002c*/ 	.word	0x00000000
        /*0030*/ 	.short	0x0003
        /*0032*/ 	.short	0x0018
        /*0034*/ 	.byte	0x00, 0xf0, 0x11, 0x00


	//----- nvinfo : EIATTR_KPARAM_INFO
	.align		4
.L_139:
        /*0038*/ 	.byte	0x04, 0x17
        /*003a*/ 	.short	(.L_141 - .L_140)
.L_140:
        /*003c*/ 	.word	0x00000000
        /*0040*/ 	.short	0x0002
        /*0042*/ 	.short	0x0010
        /*0044*/ 	.byte	0x00, 0xf5, 0x21, 0x00


	//----- nvinfo : EIATTR_KPARAM_INFO
	.align		4
.L_141:
        /*0048*/ 	.byte	0x04, 0x17
        /*004a*/ 	.short	(.L_143 - .L_142)
.L_142:
        /*004c*/ 	.word	0x00000000
        /*0050*/ 	.short	0x0001
        /*0052*/ 	.short	0x0008
        /*0054*/ 	.byte	0x00, 0xf5, 0x21, 0x00


	//----- nvinfo : EIATTR_KPARAM_INFO
	.align		4
.L_143:
        /*0058*/ 	.byte	0x04, 0x17
        /*005a*/ 	.short	(.L_145 - .L_144)
.L_144:
        /*005c*/ 	.word	0x00000000
        /*0060*/ 	.short	0x0000
        /*0062*/ 	.short	0x0000
        /*0064*/ 	.byte	0x00, 0xf5, 0x21, 0x00


	//----- nvinfo : EIATTR_SPARSE_MMA_MASK
	.align		4
.L_145:
        /*0068*/ 	.byte	0x03, 0x50
        /*006a*/ 	.short	0x0000


	//----- nvinfo : EIATTR_MAXREG_COUNT
	.align		4
        /*006c*/ 	.byte	0x03, 0x1b
        /*006e*/ 	.short	0x00ff


	//----- nvinfo : EIATTR_MERCURY_ISA_VERSION
	.align		4
        /*0070*/ 	.byte	0x03, 0x5f
        /*0072*/ 	.short	0x0101


	//----- nvinfo : EIATTR_VRC_CTA_INIT_COUNT
	.align		4
        /*0074*/ 	.byte	0x02, 0x4a
	.zero		1
	.zero		1


	//----- nvinfo : EIATTR_EXIT_INSTR_OFFSETS
	.align		4
        /*0078*/ 	.byte	0x04, 0x1c
        /*007a*/ 	.short	(.L_147 - .L_146)


	//   ....[0]....
.L_146:
        /*007c*/ 	.word	0x00000040


	//   ....[1]....
        /*0080*/ 	.word	0x00000b70


	//   ....[2]....
        /*0084*/ 	.word	0x00000ba0


	//   ....[3]....
        /*0088*/ 	.word	0x00001720


	//----- nvinfo : EIATTR_CBANK_PARAM_SIZE
	.align		4
.L_147:
        /*008c*/ 	.byte	0x03, 0x19
        /*008e*/ 	.short	0x0024


	//----- nvinfo : EIATTR_PARAM_CBANK
	.align		4
        /*0090*/ 	.byte	0x04, 0x0a
        /*0092*/ 	.short	(.L_149 - .L_148)
	.align		4
.L_148:
        /*0094*/ 	.word	index@(.nv.constant0._Z8sum_poolPfPKfPKiiii)
        /*0098*/ 	.short	0x0380
        /*009a*/ 	.short	0x0024


	//----- nvinfo : EIATTR_SW_WAR
	.align		4
.L_149:
        /*009c*/ 	.byte	0x04, 0x36
        /*009e*/ 	.short	(.L_151 - .L_150)
.L_150:
        /*00a0*/ 	.word	0x00000008
.L_151:


//--------------------- .nv.info._Z9mean_poolPfPKfPKiiii --------------------------
	.section	.nv.info._Z9mean_poolPfPKfPKiiii,"",@"SHT_CUDA_INFO"
	.sectionflags	@""
	.align	4


	//----- nvinfo : EIATTR_CUDA_API_VERSION
	.align		4
        /*0000*/ 	.byte	0x04, 0x37
        /*0002*/ 	.short	(.L_153 - .L_152)
.L_152:
        /*0004*/ 	.word	0x00000082


	//----- nvinfo : EIATTR_KPARAM_INFO
	.align		4
.L_153:
        /*0008*/ 	.byte	0x04, 0x17
        /*000a*/ 	.short	(.L_155 - .L_154)
.L_154:
        /*000c*/ 	.word	0x00000000
        /*0010*/ 	.short	0x0005
        /*0012*/ 	.short	0x0020
        /*0014*/ 	.byte	0x00, 0xf0, 0x11, 0x00


	//----- nvinfo : EIATTR_KPARAM_INFO
	.align		4
.L_155:
        /*0018*/ 	.byte	0x04, 0x17
        /*001a*/ 	.short	(.L_157 - .L_156)
.L_156:
        /*001c*/ 	.word	0x00000000
        /*0020*/ 	.short	0x0004
        /*0022*/ 	.short	0x001c
        /*0024*/ 	.byte	0x00, 0xf0, 0x11, 0x00


	//----- nvinfo : EIATTR_KPARAM_INFO
	.align		4
.L_157:
        /*0028*/ 	.byte	0x04, 0x17
        /*002a*/ 	.short	(.L_159 - .L_158)
.L_158:
        /*002c*/ 	.word	0x00000000
        /*0030*/ 	.short	0x0003
        /*0032*/ 	.short	0x0018
        /*0034*/ 	.byte	0x00, 0xf0, 0x11, 0x00


	//----- nvinfo : EIATTR_KPARAM_INFO
	.align		4
.L_159:
        /*0038*/ 	.byte	0x04, 0x17
        /*003a*/ 	.short	(.L_161 - .L_160)
.L_160:
        /*003c*/ 	.word	0x00000000
        /*0040*/ 	.short	0x0002
        /*0042*/ 	.short	0x0010
        /*0044*/ 	.byte	0x00, 0xf5, 0x21, 0x00


	//----- nvinfo : EIATTR_KPARAM_INFO
	.align		4
.L_161:
        /*0048*/ 	.byte	0x04, 0x17
        /*004a*/ 	.short	(.L_163 - .L_162)
.L_162:
        /*004c*/ 	.word	0x00000000
        /*0050*/ 	.short	0x0001
        /*0052*/ 	.short	0x0008
        /*0054*/ 	.byte	0x00, 0xf5, 0x21, 0x00


	//----- nvinfo : EIATTR_KPARAM_INFO
	.align		4
.L_163:
        /*0058*/ 	.byte	0x04, 0x17
        /*005a*/ 	.short	(.L_165 - .L_164)
.L_164:
        /*005c*/ 	.word	0x00000000
        /*0060*/ 	.short	0x0000
        /*0062*/ 	.short	0x0000
        /*0064*/ 	.byte	0x00, 0xf5, 0x21, 0x00


	//----- nvinfo : EIATTR_SPARSE_MMA_MASK
	.align		4
.L_165:
        /*0068*/ 	.byte	0x03, 0x50
        /*006a*/ 	.short	0x0000


	//----- nvinfo : EIATTR_MAXREG_COUNT
	.align		4
        /*006c*/ 	.byte	0x03, 0x1b
        /*006e*/ 	.short	0x00ff


	//----- nvinfo : EIATTR_MERCURY_ISA_VERSION
	.align		4
        /*0070*/ 	.byte	0x03, 0x5f
        /*0072*/ 	.short	0x0101


	//----- nvinfo : EIATTR_VRC_CTA_INIT_COUNT
	.align		4
        /*0074*/ 	.byte	0x02, 0x4a
	.zero		1
	.zero		1


	//----- nvinfo : EIATTR_EXIT_INSTR_OFFSETS
	.align		4
        /*0078*/ 	.byte	0x04, 0x1c
        /*007a*/ 	.short	(.L_167 - .L_166)


	//   ....[0]....
.L_166:
        /*007c*/ 	.word	0x00000040


	//   ....[1]....
        /*0080*/ 	.word	0x00000c50


	//   ....[2]....
        /*0084*/ 	.word	0x00000c80


	//   ....[3]....
        /*0088*/ 	.word	0x00001810


	//----- nvinfo : EIATTR_CRS_STACK_SIZE
	.align		4
.L_167:
        /*008c*/ 	.byte	0x04, 0x1e
        /*008e*/ 	.short	(.L_169 - .L_168)
.L_168:
        /*0090*/ 	.word	0x00000000


	//----- nvinfo : EIATTR_CBANK_PARAM_SIZE
	.align		4
.L_169:
        /*0094*/ 	.byte	0x03, 0x19
        /*0096*/ 	.short	0x0024


	//----- nvinfo : EIATTR_PARAM_CBANK
	.align		4
        /*0098*/ 	.byte	0x04, 0x0a
        /*009a*/ 	.short	(.L_171 - .L_170)
	.align		4
.L_170:
        /*009c*/ 	.word	index@(.nv.constant0._Z9mean_poolPfPKfPKiiii)
        /*00a0*/ 	.short	0x0380
        /*00a2*/ 	.short	0x0024


	//----- nvinfo : EIATTR_SW_WAR
	.align		4
.L_171:
        /*00a4*/ 	.byte	0x04, 0x36
        /*00a6*/ 	.short	(.L_173 - .L_172)
.L_172:
        /*00a8*/ 	.word	0x00000008
.L_173:


//--------------------- .nv.info._Z6maxoutPfPiPKfiii --------------------------
	.section	.nv.info._Z6maxoutPfPiPKfiii,"",@"SHT_CUDA_INFO"
	.sectionflags	@""
	.align	4


	//----- nvinfo : EIATTR_CUDA_API_VERSION
	.align		4
        /*0000*/ 	.byte	0x04, 0x37
        /*0002*/ 	.short	(.L_175 - .L_174)
.L_174:
        /*0004*/ 	.word	0x00000082


	//----- nvinfo : EIATTR_KPARAM_INFO
	.align		4
.L_175:
        /*0008*/ 	.byte	0x04, 0x17
        /*000a*/ 	.short	(.L_177 - .L_176)
.L_176:
        /*000c*/ 	.word	0x00000000
        /*0010*/ 	.short	0x0005
        /*0012*/ 	.short	0x0020
        /*0014*/ 	.byte	0x00, 0xf0, 0x11, 0x00


	//----- nvinfo : EIATTR_KPARAM_INFO
	.align		4
.L_177:
        /*0018*/ 	.byte	0x04, 0x17
        /*001a*/ 	.short	(.L_179 - .L_178)
.L_178:
        /*001c*/ 	.word	0x00000000
        /*0020*/ 	.short	0x0004
        /*0022*/ 	.short	0x001c
        /*0024*/ 	.byte	0x00, 0xf0, 0x11, 0x00


	//----- nvinfo : EIATTR_KPARAM_INFO
	.align		4
.L_179:
        /*0028*/ 	.byte	0x04, 0x17
        /*002a*/ 	.short	(.L_181 - .L_180)
.L_180:
        /*002c*/ 	.word	0x00000000
        /*0030*/ 	.short	0x0003
        /*0032*/ 	.short	0x0018
        /*0034*/ 	.byte	0x00, 0xf0, 0x11, 0x00


	//----- nvinfo : EIATTR_KPARAM_INFO
	.align		4
.L_181:
        /*0038*/ 	.byte	0x04, 0x17
        /*003a*/ 	.short	(.L_183 - .L_182)
.L_182:
        /*003c*/ 	.word	0x00000000
        /*0040*/ 	.short	0x0002
        /*0042*/ 	.short	0x0010
        /*0044*/ 	.byte	0x00, 0xf5, 0x21, 0x00


	//----- nvinfo : EIATTR_KPARAM_INFO
	.align		4
.L_183:
        /*0048*/ 	.byte	0x04, 0x17
        /*004a*/ 	.short	(.L_185 - .L_184)
.L_184:
        /*004c*/ 	.word	0x00000000
        /*0050*/ 	.short	0x0001
        /*0052*/ 	.short	0x0008
        /*0054*/ 	.byte	0x00, 0xf5, 0x21, 0x00


	//----- nvinfo : EIATTR_KPARAM_INFO
	.align		4
.L_185:
        /*0058*/ 	.byte	0x04, 0x17
        /*005a*/ 	.short	(.L_187 - .L_186)
.L_186:
        /*005c*/ 	.word	0x00000000
        /*0060*/ 	.short	0x0000
        /*0062*/ 	.short	0x0000
        /*0064*/ 	.byte	0x00, 0xf5, 0x21, 0x00


	//----- nvinfo : EIATTR_SPARSE_MMA_MASK
	.align		4
.L_187:
        /*0068*/ 	.byte	0x03, 0x50
        /*006a*/ 	.short	0x0000


	//----- nvinfo : EIATTR_MAXREG_COUNT
	.align		4
        /*006c*/ 	.byte	0x03, 0x1b
        /*006e*/ 	.short	0x00ff


	//----- nvinfo : EIATTR_MERCURY_ISA_VERSION
	.align		4
        /*0070*/ 	.byte	0x03, 0x5f
        /*0072*/ 	.short	0x0101


	//----- nvinfo : EIATTR_VRC_CTA_INIT_COUNT
	.align		4
        /*0074*/ 	.byte	0x02, 0x4a
	.zero		1
	.zero		1


	//----- nvinfo : EIATTR_EXIT_INSTR_OFFSETS
	.align		4
        /*0078*/ 	.byte	0x04, 0x1c
        /*007a*/ 	.short	(.L_189 - .L_188)


	//   ....[0]....
.L_188:
        /*007c*/ 	.word	0x00000080


	//   ....[1]....
        /*0080*/ 	.word	0x00001160


	//   ....[2]....
        /*0084*/ 	.word	0x000015b0


	//   ....[3]....
        /*0088*/ 	.word	0x00001840


	//   ....[4]....
        /*008c*/ 	.word	0x00001a10


	//   ....[5]....
        /*0090*/ 	.word	0x00001b10


	//----- nvinfo : EIATTR_CBANK_PARAM_SIZE
	.align		4
.L_189:
        /*0094*/ 	.byte	0x03, 0x19
        /*0096*/ 	.short	0x0024


	//----- nvinfo : EIATTR_PARAM_CBANK
	.align		4
        /*0098*/ 	.byte	0x04, 0x0a
        /*009a*/ 	.short	(.L_191 - .L_190)
	.align		4
.L_190:
        /*009c*/ 	.word	index@(.nv.constant0._Z6maxoutPfPiPKfiii)
        /*00a0*/ 	.short	0x0380
        /*00a2*/ 	.short	0x0024


	//----- nvinfo : EIATTR_SW_WAR
	.align		4
.L_191:
        /*00a4*/ 	.byte	0x04, 0x36
        /*00a6*/ 	.short	(.L_193 - .L_192)
.L_192:
        /*00a8*/ 	.word	0x00000008
.L_193:


//--------------------- .nv.callgraph             --------------------------
	.section	.nv.callgraph,"",@"SHT_CUDA_CALLGRAPH"
	.align	4
	.sectionentsize	8
	.align		4
        /*0000*/ 	.word	0x00000000
	.align		4
        /*0004*/ 	.word	0xffffffff
	.align		4
        /*0008*/ 	.word	0x00000000
	.align		4
        /*000c*/ 	.word	0xfffffffe
	.align		4
        /*0010*/ 	.word	0x00000000
	.align		4
        /*0014*/ 	.word	0xfffffffd
	.align		4
        /*0018*/ 	.word	0x00000000
	.align		4
        /*001c*/ 	.word	0xfffffffc


//--------------------- .text._Z17backprop_max_poolPfPKfPKiS3_iii --------------------------
	.section	.text._Z17backprop_max_poolPfPKfPKiS3_iii,"ax",@progbits
	.align	128
        .global         _Z17backprop_max_poolPfPKfPKiS3_iii
        .type           _Z17backprop_max_poolPfPKfPKiS3_iii,@function
        .size           _Z17backprop_max_poolPfPKfPKiS3_iii,(.L_x_110 - _Z17backprop_max_poolPfPKfPKiS3_iii)
        .other          _Z17backprop_max_poolPfPKfPKiS3_iii,@"STO_CUDA_ENTRY STV_DEFAULT"
_Z17backprop_max_poolPfPKfPKiS3_iii:
.text._Z17backprop_max_poolPfPKfPKiS3_iii:
[----:B------:R-:W-:Y:S01]  /*0000*/  LDC R1, c[0x0][0x37c] ;  /* 0x0000df00ff017b82 */ /* 0x000fe20000000800 */
[----:B------:R-:W0:Y:S01]  /*0010*/  S2R R0, SR_CTAID.X ;  /* 0x0000000000007919 */ /* 0x000e220000002500 */
[----:B------:R-:W0:Y:S02]  /*0020*/  LDCU UR4, c[0x0][0x3a0] ;  /* 0x00007400ff0477ac */ /* 0x000e240008000800 */
[----:B0-----:R-:W-:-:S13]  /*0030*/  ISETP.GE.AND P0, PT, R0, UR4, PT ;  /* 0x0000000400007c0c */ /* 0x001fda000bf06270 */
[----:B------:R-:W-:Y:S05]  /*0040*/  @P0 EXIT ;  /* 0x000000000000094d */ /* 0x000fea0003800000 */
[----:B------:R-:W0:Y:S01]  /*0050*/  LDCU UR4, c[0x0][0x380] ;  /* 0x00007000ff0477ac */ /* 0x000e220008000800 */
[----:B------:R-:W1:Y:S01]  /*0060*/  LDC R9, c[0x0][0x384] ;  /* 0x0000e100ff097b82 */ /* 0x000e620000000800 */
[----:B------:R-:W-:Y:S01]  /*0070*/  ISETP.NE.AND P0, PT, R0, RZ, PT ;  /* 0x000000ff0000720c */ /* 0x000fe20003f05270 */
[----:B------:R-:W2:Y:S06]  /*0080*/  LDCU.64 UR6, c[0x0][0x358] ;  /* 0x00006b00ff0677ac */ /* 0x000eac0008000a00 */
[----:B------:R-:W3:Y:S08]  /*0090*/  LDC.64 R6, c[0x0][0x388] ;  /* 0x0000e200ff067b82 */ /* 0x000ef00000000a00 */
[----:B------:R-:W4:Y:S01]  /*00a0*/  LDC.64 R4, c[0x0][0x390] ;  /* 0x0000e400ff047b82 */ /* 0x000f220000000a00 */
[----:B0-----:R-:W-:Y:S01]  /*00b0*/  IMAD.U32 R8, RZ, RZ, UR4 ;  /* 0x00000004ff087e24 */ /* 0x001fe2000f8e00ff */
[----:B------:R-:W-:Y:S06]  /*00c0*/  @!P0 BRA `(.L_x_0) ;  /* 0x0000000800988947 */ /* 0x000fec0003800000 */
[C---:B------:R-:W-:Y:S01]  /*00d0*/  ISETP.GE.U32.AND P1, PT, R0.reuse, 0x10, PT ;  /* 0x000000100000780c */ /* 0x040fe20003f26070 */
[----:B------:R-:W-:Y:S01]  /*00e0*/  IMAD.MOV.U32 R10, RZ, RZ, RZ ;  /* 0x000000ffff0a7224 */ /* 0x000fe200078e00ff */
[----:B------:R-:W-:-:S04]  /*00f0*/  LOP3.LUT R23, R0, 0xf, RZ, 0xc0, !PT ;  /* 0x0000000f00177812 */ /* 0x000fc800078ec0ff */
[----:B------:R-:W-:-:S07]  /*0100*/  ISETP.NE.AND P0, PT, R23, RZ, PT ;  /* 0x000000ff1700720c */ /* 0x000fce0003f05270 */
[----:B------:R-:W-:Y:S06]  /*0110*/  @!P1 BRA `(.L_x_1) ;  /* 0x00000004002c9947 */ /* 0x000fec0003800000 */
[----:B------:R-:W-:Y:S01]  /*0120*/  LOP3.LUT R10, R0, 0x7ffffff0, RZ, 0xc0, !PT ;  /* 0x7ffffff0000a7812 */ /* 0x000fe200078ec0ff */
[----:B------:R-:W-:-:S07]  /*0130*/  IMAD.MOV.U32 R11, RZ, RZ, RZ ;  /* 0x000000ffff0b7224 */ /* 0x000fce00078e00ff */
.L_x_2:
[----:B------:R-:W0:Y:S08]  /*0140*/  LDC.64 R2, c[0x0][0x398] ;  /* 0x0000e600ff027b82 */ /* 0x000e300000000a00 */
[----:B------:R-:W5:Y:S01]  /*0150*/  LDC R13, c[0x0][0x3a8] ;  /* 0x0000ea00ff0d7b82 */ /* 0x000f620000000800 */
[----:B0-----:R-:W-:-:S05]  /*0160*/  IMAD.WIDE.U32 R2, R11, 0x4, R2 ;  /* 0x000000040b027825 */ /* 0x001fca00078e0002 */
[----:B--2---:R-:W5:Y:S04]  /*0170*/  LDG.E R20, desc[UR6][R2.64] ;  /* 0x0000000602147981 */ /* 0x004f68000c1e1900 */
[----:B------:R-:W2:Y:S04]  /*0180*/  LDG.E R22, desc[UR6][R2.64+0x4] ;  /* 0x0000040602167981 */ /* 0x000ea8000c1e1900 */
[----:B------:R-:W3:Y:S04]  /*0190*/  LDG.E R24, desc[UR6][R2.64+0x8] ;  /* 0x0000080602187981 */ /* 0x000ee8000c1e1900 */
[----:B------:R-:W4:Y:S04]  /*01a0*/  LDG.E R26, desc[UR6][R2.64+0xc] ;  /* 0x00000c06021a7981 */ /* 0x000f28000c1e1900 */
[----:B------:R-:W4:Y:S04]  /*01b0*/  LDG.E R28, desc[UR6][R2.64+0x10] ;  /* 0x00001006021c7981 */ /* 0x000f28000c1e1900 */
[----:B------:R-:W4:Y:S04]  /*01c0*/  LDG.E R18, desc[UR6][R2.64+0x14] ;  /* 0x0000140602127981 */ /* 0x000f28000c1e1900 */
[----:B------:R-:W4:Y:S04]  /*01d0*/  LDG.E R14, desc[UR6][R2.64+0x18] ;  /* 0x00001806020e7981 */ /* 0x000f28000c1e1900 */
[----:B------:R-:W4:Y:S04]  /*01e0*/  LDG.E R16, desc[UR6][R2.64+0x1c] ;  /* 0x00001c0602107981 */ /* 0x000f28000c1e1900 */
[----:B------:R-:W4:Y:S01]  /*01f0*/  LDG.E R12, desc[UR6][R2.64+0x20] ;  /* 0x00002006020c7981 */ /* 0x000f22000c1e1900 */
[----:B-----5:R-:W-:-:S03]  /*0200*/  IMAD R15, R20, R13, RZ ;  /* 0x0000000d140f7224 */ /* 0x020fc600078e02ff */
[----:B------:R-:W5:Y:S01]  /*0210*/  LDG.E R20, desc[UR6][R2.64+0x24] ;  /* 0x0000240602147981 */ /* 0x000f62000c1e1900 */
[-C--:B--2---:R-:W-:Y:S02]  /*0220*/  IMAD R22, R22, R13.reuse, RZ ;  /* 0x0000000d16167224 */ /* 0x084fe400078e02ff */
[-C--:B---3--:R-:W-:Y:S01]  /*0230*/  IMAD R24, R24, R13.reuse, RZ ;  /* 0x0000000d18187224 */ /* 0x088fe200078e02ff */
[----:B------:R-:W-:Y:S01]  /*0240*/  SHF.R.S32.HI R19, RZ, 0x1f, R15 ;  /* 0x0000001fff137819 */ /* 0x000fe2000001140f */
[----:B----4-:R-:W-:-:S03]  /*0250*/  IMAD R17, R26, R13, RZ ;  /* 0x0000000d1a117224 */ /* 0x010fc600078e02ff */
[----:B------:R-:W-:Y:S02]  /*0260*/  IADD3 R21, P1, P2, R24, R15, R22 ;  /* 0x0000000f18157210 */ /* 0x000fe40007a3e016 */
[----:B------:R-:W-:Y:S01]  /*0270*/  SHF.R.S32.HI R15, RZ, 0x1f, R24 ;  /* 0x0000001fff0f7819 */ /* 0x000fe20000011418 */
[----:B------:R-:W-:Y:S01]  /*0280*/  IMAD R26, R28, R13, RZ ;  /* 0x0000000d1c1a7224 */ /* 0x000fe200078e02ff */
[----:B------:R-:W-:Y:S01]  /*0290*/  SHF.R.S32.HI R22, RZ, 0x1f, R22 ;  /* 0x0000001fff167819 */ /* 0x000fe20000011416 */
[----:B------:R-:W2:Y:S03]  /*02a0*/  LDG.E R24, desc[UR6][R2.64+0x28] ;  /* 0x0000280602187981 */ /* 0x000ea6000c1e1900 */
[----:B------:R-:W-:Y:S01]  /*02b0*/  IADD3.X R25, PT, PT, R15, R19, R22, P1, P2 ;  /* 0x000000130f197210 */ /* 0x000fe20000fe4416 */
[----:B------:R-:W3:Y:S01]  /*02c0*/  LDG.E R28, desc[UR6][R2.64+0x34] ;  /* 0x00003406021c7981 */ /* 0x000ee2000c1e1900 */
[----:B------:R-:W-:-:S02]  /*02d0*/  IADD3 R15, P1, P2, R26, R21, R17 ;  /* 0x000000151a0f7210 */ /* 0x000fc40007a3e011 */
[----:B------:R-:W-:Y:S01]  /*02e0*/  SHF.R.S32.HI R19, RZ, 0x1f, R17 ;  /* 0x0000001fff137819 */ /* 0x000fe20000011411 */
[----:B------:R-:W4:Y:S01]  /*02f0*/  LDG.E R22, desc[UR6][R2.64+0x2c] ;  /* 0x00002c0602167981 */ /* 0x000f22000c1e1900 */
[----:B------:R-:W-:-:S03]  /*0300*/  SHF.R.S32.HI R26, RZ, 0x1f, R26 ;  /* 0x0000001fff1a7819 */ /* 0x000fc6000001141a */
[----:B------:R-:W3:Y:S01]  /*0310*/  LDG.E R17, desc[UR6][R2.64+0x30] ;  /* 0x0000300602117981 */ /* 0x000ee2000c1e1900 */
[----:B------:R-:W-:-:S03]  /*0320*/  IADD3.X R19, PT, PT, R26, R25, R19, P1, P2 ;  /* 0x000000191a137210 */ /* 0x000fc60000fe4413 */
[----:B------:R-:W3:Y:S04]  /*0330*/  LDG.E R26, desc[UR6][R2.64+0x38] ;  /* 0x00003806021a7981 */ /* 0x000ee8000c1e1900 */
[----:B------:R2:W3:Y:S01]  /*0340*/  LDG.E R21, desc[UR6][R2.64+0x3c] ;  /* 0x00003c0602157981 */ /* 0x0004e2000c1e1900 */
[-C--:B------:R-:W-:Y:S02]  /*0350*/  IMAD R18, R18, R13.reuse, RZ ;  /* 0x0000000d12127224 */ /* 0x080fe400078e02ff */
[-C--:B------:R-:W-:Y:S02]  /*0360*/  IMAD R14, R14, R13.reuse, RZ ;  /* 0x0000000d0e0e7224 */ /* 0x080fe400078e02ff */
[----:B------:R-:W-:-:S03]  /*0370*/  IMAD R16, R16, R13, RZ ;  /* 0x0000000d10107224 */ /* 0x000fc600078e02ff */
[--C-:B------:R-:W-:Y:S01]  /*0380*/  IADD3 R25, P1, P2, R14, R15, R18.reuse ;  /* 0x0000000f0e197210 */ /* 0x100fe20007a3e012 */
[----:B------:R-:W-:Y:S01]  /*0390*/  IMAD R15, R12, R13, RZ ;  /* 0x0000000d0c0f7224 */ /* 0x000fe200078e02ff */
[----:B------:R-:W-:Y:S02]  /*03a0*/  SHF.R.S32.HI R18, RZ, 0x1f, R18 ;  /* 0x0000001fff127819 */ /* 0x000fe40000011412 */
[----:B------:R-:W-:-:S04]  /*03b0*/  SHF.R.S32.HI R14, RZ, 0x1f, R14 ;  /* 0x0000001fff0e7819 */ /* 0x000fc8000001140e */
[----:B------:R-:W-:Y:S02]  /*03c0*/  IADD3.X R14, PT, PT, R14, R19, R18, P1, P2 ;  /* 0x000000130e0e7210 */ /* 0x000fe40000fe4412 */
[--C-:B------:R-:W-:Y:S02]  /*03d0*/  IADD3 R12, P1, P2, R15, R25, R16.reuse ;  /* 0x000000190f0c7210 */ /* 0x100fe40007a3e010 */
[----:B------:R-:W-:Y:S02]  /*03e0*/  SHF.R.S32.HI R16, RZ, 0x1f, R16 ;  /* 0x0000001fff107819 */ /* 0x000fe40000011410 */
[----:B------:R-:W-:-:S04]  /*03f0*/  SHF.R.S32.HI R15, RZ, 0x1f, R15 ;  /* 0x0000001fff0f7819 */ /* 0x000fc8000001140f */
[----:B------:R-:W-:Y:S01]  /*0400*/  IADD3.X R15, PT, PT, R15, R14, R16, P1, P2 ;  /* 0x0000000e0f0f7210 */ /* 0x000fe20000fe4410 */
[----:B------:R-:W-:Y:S02]  /*0410*/  VIADD R11, R11, 0x10 ;  /* 0x000000100b0b7836 */ /* 0x000fe40000000000 */
[----:B------:R-:W-:-:S04]  /*0420*/  IMAD.WIDE R6, R13, 0x40, R6 ;  /* 0x000000400d067825 */ /* 0x000fc800078e0206 */
[----:B------:R-:W-:-:S04]  /*0430*/  IMAD.WIDE R4, R13, 0x40, R4 ;  /* 0x000000400d047825 */ /* 0x000fc800078e0204 */
[-C--:B-----5:R-:W-:Y:S02]  /*0440*/  IMAD R20, R20, R13.reuse, RZ ;  /* 0x0000000d14147224 */ /* 0x0a0fe400078e02ff */
[----:B--2---:R-:W-:-:S05]  /*0450*/  IMAD R3, R24, R13, RZ ;  /* 0x0000000d18037224 */ /* 0x004fca00078e02ff */
[--C-:B------:R-:W-:Y:S02]  /*0460*/  IADD3 R2, P1, P2, R3, R12, R20.reuse ;  /* 0x0000000c03027210 */ /* 0x100fe40007a3e014 */
[----:B------:R-:W-:Y:S01]  /*0470*/  SHF.R.S32.HI R20, RZ, 0x1f, R20 ;  /* 0x0000001fff147819 */ /* 0x000fe20000011414 */
[-C--:B----4-:R-:W-:Y:S01]  /*0480*/  IMAD R22, R22, R13.reuse, RZ ;  /* 0x0000000d16167224 */ /* 0x090fe200078e02ff */
[----:B------:R-:W-:Y:S01]  /*0490*/  SHF.R.S32.HI R3, RZ, 0x1f, R3 ;  /* 0x0000001fff037819 */ /* 0x000fe20000011403 */
[----:B---3--:R-:W-:-:S03]  /*04a0*/  IMAD R17, R17, R13, RZ ;  /* 0x0000000d11117224 */ /* 0x008fc600078e02ff */
[----:B------:R-:W-:Y:S01]  /*04b0*/  IADD3.X R20, PT, PT, R3, R15, R20, P1, P2 ;  /* 0x0000000f03147210 */ /* 0x000fe20000fe4414 */
[-C--:B------:R-:W-:Y:S02]  /*04c0*/  IMAD R28, R28, R13.reuse, RZ ;  /* 0x0000000d1c1c7224 */ /* 0x080fe400078e02ff */
[----:B------:R-:W-:Y:S01]  /*04d0*/  IMAD R3, R26, R13, RZ ;  /* 0x0000000d1a037224 */ /* 0x000fe200078e02ff */
[--C-:B------:R-:W-:Y:S02]  /*04e0*/  IADD3 R2, P1, P2, R17, R2, R22.reuse ;  /* 0x0000000211027210 */ /* 0x100fe40007a3e016 */
[----:B------:R-:W-:Y:S02]  /*04f0*/  SHF.R.S32.HI R22, RZ, 0x1f, R22 ;  /* 0x0000001fff167819 */ /* 0x000fe40000011416 */
[----:B------:R-:W-:-:S04]  /*0500*/  SHF.R.S32.HI R17, RZ, 0x1f, R17 ;  /* 0x0000001fff117819 */ /* 0x000fc80000011411 */
[----:B------:R-:W-:Y:S02]  /*0510*/  IADD3.X R17, PT, PT, R17, R20, R22, P1, P2 ;  /* 0x0000001411117210 */ /* 0x000fe40000fe4416 */
[--C-:B------:R-:W-:Y:S02]  /*0520*/  IADD3 R2, P1, P2, R3, R2, R28.reuse ;  /* 0x0000000203027210 */ /* 0x100fe40007a3e01c */
[----:B------:R-:W-:Y:S02]  /*0530*/  SHF.R.S32.HI R28, RZ, 0x1f, R28 ;  /* 0x0000001fff1c7819 */ /* 0x000fe4000001141c */
[----:B------:R-:W-:Y:S01]  /*0540*/  SHF.R.S32.HI R3, RZ, 0x1f, R3 ;  /* 0x0000001fff037819 */ /* 0x000fe20000011403 */
[----:B------:R-:W-:-:S03]  /*0550*/  IMAD R21, R21, R13, RZ ;  /* 0x0000000d15157224 */ /* 0x000fc600078e02ff */
[----:B------:R-:W-:Y:S02]  /*0560*/  IADD3.X R28, PT, PT, R3, R17, R28, P1, P2 ;  /* 0x00000011031c7210 */ /* 0x000fe40000fe441c */
[----:B------:R-:W-:Y:S02]  /*0570*/  ISETP.NE.AND P1, PT, R11, R10, PT ;  /* 0x0000000a0b00720c */ /* 0x000fe40003f25270 */
[----:B------:R-:W-:-:S04]  /*0580*/  IADD3 R2, P3, PT, R21, R2, RZ ;  /* 0x0000000215027210 */ /* 0x000fc80007f7e0ff */
[----:B------:R-:W-:Y:S02]  /*0590*/  LEA R8, P2, R2, R8, 0x2 ;  /* 0x0000000802087211 */ /* 0x000fe400078410ff */
[----:B------:R-:W-:-:S04]  /*05a0*/  LEA.HI.X.SX32 R21, R21, R28, 0x1, P3 ;  /* 0x0000001c15157211 */ /* 0x000fc800018f0eff */
[----:B-1----:R-:W-:Y:S01]  /*05b0*/  LEA.HI.X R9, R2, R9, R21, 0x2, P2 ;  /* 0x0000000902097211 */ /* 0x002fe200010f1415 */
[----:B------:R-:W-:Y:S06]  /*05c0*/  @P1 BRA `(.L_x_2) ;  /* 0xfffffff800dc1947 */ /* 0x000fec000383ffff */
.L_x_1:
[----:B------:R-:W-:Y:S05]  /*05d0*/  @!P0 BRA `(.L_x_0) ;  /* 0x0000000400548947 */ /* 0x000fea0003800000 */
[----:B------:R-:W-:Y:S02]  /*05e0*/  ISETP.GE.U32.AND P1, PT, R23, 0x8, PT ;  /* 0x000000081700780c */ /* 0x000fe40003f26070 */
[----:B------:R-:W-:-:S04]  /*05f0*/  LOP3.LUT R15, R0, 0x7, RZ, 0xc0, !PT ;  /* 0x00000007000f7812 */ /* 0x000fc800078ec0ff */
[----:B------:R-:W-:-:S07]  /*0600*/  ISETP.NE.AND P0, PT, R15, RZ, PT ;  /* 0x000000ff0f00720c */ /* 0x000fce0003f05270 */
[----:B------:R-:W-:Y:S06]  /*0610*/  @!P1 BRA `(.L_x_3) ;  /* 0x00000000009c9947 */ /* 0x000fec0003800000 */
[----:B------:R-:W0:Y:S08]  /*0620*/  LDC.64 R2, c[0x0][0x398] ;  /* 0x0000e600ff027b82 */ /* 0x000e300000000a00 */
[----:B------:R-:W3:Y:S01]  /*0630*/  LDC R11, c[0x0][0x3a8] ;  /* 0x0000ea00ff0b7b82 */ /* 0x000ee20000000800 */
[----:B0-----:R-:W-:-:S05]  /*0640*/  IMAD.WIDE.U32 R2, R10, 0x4, R2 ;  /* 0x000000040a027825 */ /* 0x001fca00078e0002 */
[----:B--2---:R-:W2:Y:S04]  /*0650*/  LDG.E R18, desc[UR6][R2.64] ;  /* 0x0000000602127981 */ /* 0x004ea8000c1e1900 */
[----:B------:R-:W5:Y:S04]  /*0660*/  LDG.E R20, desc[UR6][R2.64+0x4] ;  /* 0x0000040602147981 */ /* 0x000f68000c1e1900 */
[----:B------:R-:W5:Y:S04]  /*0670*/  LDG.E R22, desc[UR6][R2.64+0x8] ;  /* 0x0000080602167981 */ /* 0x000f68000c1e1900 */
[----:B------:R-:W5:Y:S04]  /*0680*/  LDG.E R24, desc[UR6][R2.64+0xc] ;  /* 0x00000c0602187981 */ /* 0x000f68000c1e1900 */
[----:B------:R-:W5:Y:S04]  /*0690*/  LDG.E R26, desc[UR6][R2.64+0x10] ;  /* 0x00001006021a7981 */ /* 0x000f68000c1e1900 */
[----:B------:R-:W5:Y:S04]  /*06a0*/  LDG.E R16, desc[UR6][R2.64+0x14] ;  /* 0x0000140602107981 */ /* 0x000f68000c1e1900 */
[----:B------:R-:W5:Y:S04]  /*06b0*/  LDG.E R12, desc[UR6][R2.64+0x18] ;  /* 0x00001806020c7981 */ /* 0x000f68000c1e1900 */
[----:B------:R0:W5:Y:S01]  /*06c0*/  LDG.E R14, desc[UR6][R2.64+0x1c] ;  /* 0x00001c06020e7981 */ /* 0x000162000c1e1900 */
[----:B---3--:R-:W-:-:S04]  /*06d0*/  IMAD.WIDE R6, R11, 0x20, R6 ;  /* 0x000000200b067825 */ /* 0x008fc800078e0206 */
[----:B----4-:R-:W-:-:S04]  /*06e0*/  IMAD.WIDE R4, R11, 0x20, R4 ;  /* 0x000000200b047825 */ /* 0x010fc800078e0204 */
[----:B------:R-:W-:Y:S02]  /*06f0*/  VIADD R10, R10, 0x8 ;  /* 0x000000080a0a7836 */ /* 0x000fe40000000000 */
[-C--:B--2---:R-:W-:Y:S02]  /*0700*/  IMAD R18, R18, R11.reuse, RZ ;  /* 0x0000000b12127224 */ /* 0x084fe400078e02ff */
[----:B-----5:R-:W-:-:S03]  /*0710*/  IMAD R13, R20, R11, RZ ;  /* 0x0000000b140d7224 */ /* 0x020fc600078e02ff */
[----:B------:R-:W-:Y:S01]  /*0720*/  SHF.R.S32.HI R17, RZ, 0x1f, R18 ;  /* 0x0000001fff117819 */ /* 0x000fe20000011412 */
[-C--:B------:R-:W-:Y:S02]  /*0730*/  IMAD R22, R22, R11.reuse, RZ ;  /* 0x0000000b16167224 */ /* 0x080fe400078e02ff */
[----:B------:R-:W-:-:S03]  /*0740*/  IMAD R24, R24, R11, RZ ;  /* 0x0000000b18187224 */ /* 0x000fc600078e02ff */
[--C-:B------:R-:W-:Y:S02]  /*0750*/  IADD3 R19, P1, P2, R22, R18, R13.reuse ;  /* 0x0000001216137210 */ /* 0x100fe40007a3e00d */
[----:B------:R-:W-:Y:S01]  /*0760*/  SHF.R.S32.HI R18, RZ, 0x1f, R13 ;  /* 0x0000001fff127819 */ /* 0x000fe2000001140d */
[-C--:B------:R-:W-:Y:S01]  /*0770*/  IMAD R13, R26, R11.reuse, RZ ;  /* 0x0000000b1a0d7224 */ /* 0x080fe200078e02ff */
[----:B------:R-:W-:Y:S01]  /*0780*/  SHF.R.S32.HI R22, RZ, 0x1f, R22 ;  /* 0x0000001fff167819 */ /* 0x000fe20000011416 */
[----:B------:R-:W-:-:S03]  /*0790*/  IMAD R16, R16, R11, RZ ;  /* 0x0000000b10107224 */ /* 0x000fc600078e02ff */
[----:B------:R-:W-:Y:S02]  /*07a0*/  IADD3.X R17, PT, PT, R22, R17, R18, P1, P2 ;  /* 0x0000001116117210 */ /* 0x000fe40000fe4412 */
[--C-:B0-----:R-:W-:Y:S01]  /*07b0*/  IADD3 R2, P1, P2, R13, R19, R24.reuse ;  /* 0x000000130d027210 */ /* 0x101fe20007a3e018 */
[-C--:B------:R-:W-:Y:S01]  /*07c0*/  IMAD R3, R12, R11.reuse, RZ ;  /* 0x0000000b0c037224 */ /* 0x080fe200078e02ff */
[----:B------:R-:W-:Y:S02]  /*07d0*/  SHF.R.S32.HI R24, RZ, 0x1f, R24 ;  /* 0x0000001fff187819 */ /* 0x000fe40000011418 */
[----:B------:R-:W-:Y:S01]  /*07e0*/  SHF.R.S32.HI R13, RZ, 0x1f, R13 ;  /* 0x0000001fff0d7819 */ /* 0x000fe2000001140d */
[----:B------:R-:W-:-:S03]  /*07f0*/  IMAD R14, R14, R11, RZ ;  /* 0x0000000b0e0e7224 */ /* 0x000fc600078e02ff */
[----:B------:R-:W-:Y:S02]  /*0800*/  IADD3.X R24, PT, PT, R13, R17, R24, P1, P2 ;  /* 0x000000110d187210 */ /* 0x000fe40000fe4418 */
[--C-:B------:R-:W-:Y:S02]  /*0810*/  IADD3 R13, P1, P2, R3, R2, R16.reuse ;  /* 0x00000002030d7210 */ /* 0x100fe40007a3e010 */
[----:B------:R-:W-:Y:S02]  /*0820*/  SHF.R.S32.HI R16, RZ, 0x1f, R16 ;  /* 0x0000001fff107819 */ /* 0x000fe40000011410 */
[----:B------:R-:W-:Y:S02]  /*0830*/  SHF.R.S32.HI R3, RZ, 0x1f, R3 ;  /* 0x0000001fff037819 */ /* 0x000fe40000011403 */
[----:B------:R-:W-:Y:S02]  /*0840*/  IADD3 R2, P3, PT, R14, R13, RZ ;  /* 0x0000000d0e027210 */ /* 0x000fe40007f7e0ff */
[----:B------:R-:W-:-:S02]  /*0850*/  IADD3.X R3, PT, PT, R3, R24, R16, P1, P2 ;  /* 0x0000001803037210 */ /* 0x000fc40000fe4410 */
[----:B------:R-:W-:Y:S02]  /*0860*/  LEA R8, P1, R2, R8, 0x2 ;  /* 0x0000000802087211 */ /* 0x000fe400078210ff */
[----:B------:R-:W-:-:S04]  /*0870*/  LEA.HI.X.SX32 R14, R14, R3, 0x1, P3 ;  /* 0x000000030e0e7211 */ /* 0x000fc800018f0eff */
[----:B-1----:R-:W-:-:S07]  /*0880*/  LEA.HI.X R9, R2, R9, R14, 0x2, P1 ;  /* 0x0000000902097211 */ /* 0x002fce00008f140e */
.L_x_3:
        /* <DEDUP_REMOVED lines=11> */
[----:B------:R-:W5:Y:S01]  /*0940*/  LDG.E R20, desc[UR6][R2.64+0xc] ;  /* 0x00000c0602147981 */ /* 0x000f62000c1e1900 */
[----:B---3--:R-:W-:-:S04]  /*0950*/  IMAD.WIDE R6, R13, 0x10, R6 ;  /* 0x000000100d067825 */ /* 0x008fc800078e0206 */
[----:B----4-:R-:W-:-:S04]  /*0960*/  IMAD.WIDE R4, R13, 0x10, R4 ;  /* 0x000000100d047825 */ /* 0x010fc800078e0204 */
[----:B------:R-:W-:Y:S02]  /*0970*/  VIADD R10, R10, 0x4 ;  /* 0x000000040a0a7836 */ /* 0x000fe40000000000 */
[-C--:B--2---:R-:W-:Y:S02]  /*0980*/  IMAD R11, R11, R13.reuse, RZ ;  /* 0x0000000d0b0b7224 */ /* 0x084fe400078e02ff */
[----:B-----5:R-:W-:-:S03]  /*0990*/  IMAD R16, R12, R13, RZ ;  /* 0x0000000d0c107224 */ /* 0x020fc600078e02ff */
[----:B------:R-:W-:Y:S01]  /*09a0*/  SHF.R.S32.HI R12, RZ, 0x1f, R11 ;  /* 0x0000001fff0c7819 */ /* 0x000fe2000001140b */
[-C--:B------:R-:W-:Y:S01]  /*09b0*/  IMAD R18, R18, R13.reuse, RZ ;  /* 0x0000000d12127224 */ /* 0x080fe200078e02ff */
[----:B------:R-:W-:Y:S01]  /*09c0*/  SHF.R.S32.HI R15, RZ, 0x1f, R16 ;  /* 0x0000001fff0f7819 */ /* 0x000fe20000011410 */
[----:B------:R-:W-:-:S03]  /*09d0*/  IMAD R20, R20, R13, RZ ;  /* 0x0000000d14147224 */ /* 0x000fc600078e02ff */
[----:B------:R-:W-:Y:S02]  /*09e0*/  IADD3 R11, P2, P3, R18, R11, R16 ;  /* 0x0000000b120b7210 */ /* 0x000fe40007b5e010 */
[----:B------:R-:W-:Y:S02]  /*09f0*/  SHF.R.S32.HI R18, RZ, 0x1f, R18 ;  /* 0x0000001fff127819 */ /* 0x000fe40000011412 */
[----:B------:R-:W-:Y:S02]  /*0a00*/  IADD3 R11, P0, PT, R20, R11, RZ ;  /* 0x0000000b140b7210 */ /* 0x000fe40007f1e0ff */
[----:B------:R-:W-:Y:S02]  /*0a10*/  IADD3.X R2, PT, PT, R18, R12, R15, P2, P3 ;  /* 0x0000000c12027210 */ /* 0x000fe400017e640f */
[----:B------:R-:W-:Y:S02]  /*0a20*/  LEA R8, P2, R11, R8, 0x2 ;  /* 0x000000080b087211 */ /* 0x000fe400078410ff */
[----:B------:R-:W-:-:S04]  /*0a30*/  LEA.HI.X.SX32 R2, R20, R2, 0x1, P0 ;  /* 0x0000000214027211 */ /* 0x000fc800000f0eff */
[----:B-1----:R-:W-:-:S07]  /*0a40*/  LEA.HI.X R9, R11, R9, R2, 0x2, P2 ;  /* 0x000000090b097211 */ /* 0x002fce00010f1402 */
.L_x_4:
[----:B------:R-:W-:Y:S05]  /*0a50*/  @!P1 BRA `(.L_x_0) ;  /* 0x0000000000349947 */ /* 0x000fea0003800000 */
[----:B------:R-:W0:Y:S01]  /*0a60*/  LDC R15, c[0x0][0x3a8] ;  /* 0x0000ea00ff0f7b82 */ /* 0x000e220000000800 */
[----:B------:R-:W-:-:S07]  /*0a70*/  UMOV UR4, URZ ;  /* 0x000000ff00047c82 */ /* 0x000fce0008000000 */
[----:B------:R-:W0:Y:S02]  /*0a80*/  LDC.64 R12, c[0x0][0x398] ;  /* 0x0000e600ff0c7b82 */ /* 0x000e240000000a00 */
.L_x_5:
[----:B0-----:R-:W-:-:S06]  /*0a90*/  IMAD.WIDE.U32 R2, R10, 0x4, R12 ;  /* 0x000000040a027825 */ /* 0x001fcc00078e000c */
[----:B--2---:R-:W2:Y:S01]  /*0aa0*/  LDG.E R2, desc[UR6][R2.64] ;  /* 0x0000000602027981 */ /* 0x004ea2000c1e1900 */
[----:B------:R-:W-:Y:S01]  /*0ab0*/  UIADD3 UR4, UPT, UPT, UR4, 0x1, URZ ;  /* 0x0000000104047890 */ /* 0x000fe2000fffe0ff */
[----:B---3--:R-:W-:-:S04]  /*0ac0*/  IMAD.WIDE R6, R15, 0x4, R6 ;  /* 0x000000040f067825 */ /* 0x008fc800078e0206 */
[----:B----4-:R-:W-:Y:S01]  /*0ad0*/  IMAD.WIDE R4, R15, 0x4, R4 ;  /* 0x000000040f047825 */ /* 0x010fe200078e0204 */
[----:B------:R-:W-:-:S03]  /*0ae0*/  ISETP.NE.AND P0, PT, R14, UR4, PT ;  /* 0x000000040e007c0c */ /* 0x000fc6000bf05270 */
[----:B------:R-:W-:Y:S02]  /*0af0*/  VIADD R10, R10, 0x1 ;  /* 0x000000010a0a7836 */ /* 0x000fe40000000000 */
[----:B--2---:R-:W-:-:S04]  /*0b00*/  IMAD R11, R2, R15, RZ ;  /* 0x0000000f020b7224 */ /* 0x004fc800078e02ff */
[----:B-1----:R-:W-:-:S04]  /*0b10*/  IMAD.WIDE R8, R11, 0x4, R8 ;  /* 0x000000040b087825 */ /* 0x002fc800078e0208 */
[----:B------:R-:W-:Y:S05]  /*0b20*/  @P0 BRA `(.L_x_5) ;  /* 0xfffffffc00d80947 */ /* 0x000fea000383ffff */
.L_x_0:
[----:B------:R-:W0:Y:S02]  /*0b30*/  LDC.64 R2, c[0x0][0x398] ;  /* 0x0000e600ff027b82 */ /* 0x000e240000000a00 */
[----:B0-----:R-:W-:-:S05]  /*0b40*/  IMAD.WIDE.U32 R2, R0, 0x4, R2 ;  /* 0x0000000400027825 */ /* 0x001fca00078e0002 */
[----:B--2---:R-:W2:Y:S02]  /*0b50*/  LDG.E R0, desc[UR6][R2.64] ;  /* 0x0000000602007981 */ /* 0x004ea4000c1e1900 */
[----:B--2---:R-:W-:-:S13]  /*0b60*/  ISETP.GE.AND P0, PT, R0, 0x1, PT ;  /* 0x000000010000780c */ /* 0x004fda0003f06270 */
[----:B------:R-:W-:Y:S05]  /*0b70*/  @!P0 EXIT ;  /* 0x000000000000894d */ /* 0x000fea0003800000 */
[----:B------:R-:W0:Y:S02]  /*0b80*/  LDC R18, c[0x0][0x3a8] ;  /* 0x0000ea00ff127b82 */ /* 0x000e240000000800 */
[----:B0-----:R-:W-:-:S13]  /*0b90*/  ISETP.GE.AND P0, PT, R18, 0x1, PT ;  /* 0x000000011200780c */ /* 0x001fda0003f06270 */
[----:B------:R-:W-:Y:S05]  /*0ba0*/  @!P0 EXIT ;  /* 0x000000000000894d */ /* 0x000fea0003800000 */
[C---:B------:R-:W-:Y:S01]  /*0bb0*/  LOP3.LUT R14, R18.reuse, 0x7, RZ, 0xc0, !PT ;  /* 0x00000007120e7812 */ /* 0x040fe200078ec0ff */
[----:B------:R-:W-:Y:S01]  /*0bc0*/  VIADD R2, R18, 0xffffffff ;  /* 0xffffffff12027836 */ /* 0x000fe20000000000 */
[----:B----4-:R-:W-:Y:S01]  /*0bd0*/  IADD3 R15, P2, PT, R4, 0x10, RZ ;  /* 0x00000010040f7810 */ /* 0x010fe20007f5e0ff */
[----:B------:R-:W-:Y:S01]  /*0be0*/  UMOV UR4, URZ ;  /* 0x000000ff00047c82 */ /* 0x000fe20008000000 */
[----:B---3--:R-:W-:Y:S01]  /*0bf0*/  IADD3 R16, P3, PT, R6, 0x10, RZ ;  /* 0x0000001006107810 */ /* 0x008fe20007f7e0ff */
[----:B------:R-:W-:Y:S01]  /*0c00*/  VIADD R3, R14, 0xffffffff ;  /* 0xffffffff0e037836 */ /* 0x000fe20000000000 */
[----:B------:R-:W-:Y:S01]  /*0c10*/  LOP3.LUT R17, R18, 0x7ffffff8, RZ, 0xc0, !PT ;  /* 0x7ffffff812117812 */ /* 0x000fe200078ec0ff */
[----:B------:R-:W-:Y:S01]  /*0c20*/  IMAD.X R19, RZ, RZ, R5, P2 ;  /* 0x000000ffff137224 */ /* 0x000fe200010e0605 */
[----:B------:R-:W-:Y:S01]  /*0c30*/  ISETP.GE.U32.AND P0, PT, R2, 0x7, PT ;  /* 0x000000070200780c */ /* 0x000fe20003f06070 */
[----:B------:R-:W-:Y:S01]  /*0c40*/  IMAD.X R20, RZ, RZ, R7, P3 ;  /* 0x000000ffff147224 */ /* 0x000fe200018e0607 */
[----:B------:R-:W-:Y:S01]  /*0c50*/  ISETP.GE.U32.AND P1, PT, R3, 0x3, PT ;  /* 0x000000030300780c */ /* 0x000fe20003f26070 */
[----:B------:R-:W-:Y:S01]  /*0c60*/  IMAD.MOV R21, RZ, RZ, -R17 ;  /* 0x000000ffff157224 */ /* 0x000fe200078e0a11 */
[----:B------:R-:W-:-:S11]  /*0c70*/  LOP3.LUT R18, R18, 0x3, RZ, 0xc0, !PT ;  /* 0x0000000312127812 */ /* 0x000fd600078ec0ff */
.L_x_13:
[----:B------:R-:W-:Y:S01]  /*0c80*/  IMAD.MOV.U32 R23, RZ, RZ, RZ ;  /* 0x000000ffff177224 */ /* 0x000fe200078e00ff */
[----:B--2---:R-:W-:Y:S06]  /*0c90*/  @!P0 BRA `(.L_x_6) ;  /* 0x00000004000c8947 */ /* 0x004fec0003800000 */
[----:B------:R-:W-:Y:S01]  /*0ca0*/  IADD3 R23, P2, PT, R8, 0x10, RZ ;  /* 0x0000001008177810 */ /* 0x000fe20007f5e0ff */
[----:B------:R-:W-:Y:S02]  /*0cb0*/  IMAD.MOV.U32 R10, RZ, RZ, R16 ;  /* 0x000000ffff0a7224 */ /* 0x000fe400078e0010 */
[----:B------:R-:W-:Y:S02]  /*0cc0*/  IMAD.MOV.U32 R11, RZ, RZ, R20 ;  /* 0x000000ffff0b7224 */ /* 0x000fe400078e0014 */
[----:B------:R-:W-:Y:S02]  /*0cd0*/  IMAD.MOV.U32 R2, RZ, RZ, R15 ;  /* 0x000000ffff027224 */ /* 0x000fe400078e000f */
[----:B------:R-:W-:Y:S02]  /*0ce0*/  IMAD.MOV.U32 R3, RZ, RZ, R19 ;  /* 0x000000ffff037224 */ /* 0x000fe400078e0013 */
[----:B------:R-:W-:Y:S02]  /*0cf0*/  IMAD.MOV.U32 R22, RZ, RZ, R21 ;  /* 0x000000ffff167224 */ /* 0x000fe400078e0015 */
[----:B-1----:R-:W-:-:S07]  /*0d00*/  IMAD.X R24, RZ, RZ, R9, P2 ;  /* 0x000000ffff187224 */ /* 0x002fce00010e0609 */
.L_x_7:
[----:B0-----:R-:W2:Y:S01]  /*0d10*/  LDG.E R12, desc[UR6][R2.64+-0x10] ;  /* 0xfffff006020c7981 */ /* 0x001ea2000c1e1900 */
[----:B------:R-:W-:Y:S01]  /*0d20*/  IMAD.MOV.U32 R13, RZ, RZ, R24 ;  /* 0x000000ffff0d7224 */ /* 0x000fe200078e0018 */
[----:B--2---:R-:W-:Y:S01]  /*0d30*/  ISETP.NE.AND P2, PT, R12, UR4, PT ;  /* 0x000000040c007c0c */ /* 0x004fe2000bf45270 */
[----:B------:R-:W-:-:S12]  /*0d40*/  IMAD.MOV.U32 R12, RZ, RZ, R23 ;  /* 0x000000ffff0c7224 */ /* 0x000fd800078e0017 */
[----:B------:R-:W2:Y:S04]  /*0d50*/  @!P2 LDG.E R23, desc[UR6][R10.64+-0x10] ;  /* 0xfffff0060a17a981 */ /* 0x000ea8000c1e1900 */
[----:B------:R-:W2:Y:S02]  /*0d60*/  @!P2 LDG.E R24, desc[UR6][R12.64+-0x10] ;  /* 0xfffff0060c18a981 */ /* 0x000ea4000c1e1900 */
[----:B--2---:R-:W-:-:S05]  /*0d70*/  @!P2 FADD R23, R23, R24 ;  /* 0x000000181717a221 */ /* 0x004fca0000000000 */
[----:B------:R0:W-:Y:S04]  /*0d80*/  @!P2 STG.E desc[UR6][R12.64+-0x10], R23 ;  /* 0xfffff0170c00a986 */ /* 0x0001e8000c101906 */
[----:B------:R-:W2:Y:S02]  /*0d90*/  LDG.E R24, desc[UR6][R2.64+-0xc] ;  /* 0xfffff40602187981 */ /* 0x000ea4000c1e1900 */
[----:B--2---:R-:W-:-:S13]  /*0da0*/  ISETP.NE.AND P2, PT, R24, UR4, PT ;  /* 0x0000000418007c0c */ /* 0x004fda000bf45270 */
        /* <DEDUP_REMOVED lines=10> */
[----:B0-----:R-:W3:Y:S02]  /*0e50*/  LDG.E R23, desc[UR6][R2.64+-0x4] ;  /* 0xfffffc0602177981 */ /* 0x001ee4000c1e1900 */
[----:B---3--:R-:W-:-:S13]  /*0e60*/  ISETP.NE.AND P2, PT, R23, UR4, PT ;  /* 0x0000000417007c0c */ /* 0x008fda000bf45270 */
[----:B------:R-:W3:Y:S04]  /*0e70*/  @!P2 LDG.E R23, desc[UR6][R10.64+-0x4] ;  /* 0xfffffc060a17a981 */ /* 0x000ee8000c1e1900 */
[----:B------:R-:W3:Y:S02]  /*0e80*/  @!P2 LDG.E R24, desc[UR6][R12.64+-0x4] ;  /* 0xfffffc060c18a981 */ /* 0x000ee4000c1e1900 */
[----:B---3--:R-:W-:-:S05]  /*0e90*/  @!P2 FADD R23, R23, R24 ;  /* 0x000000181717a221 */ /* 0x008fca0000000000 */
[----:B------:R0:W-:Y:S04]  /*0ea0*/  @!P2 STG.E desc[UR6][R12.64+-0x4], R23 ;  /* 0xfffffc170c00a986 */ /* 0x0001e8000c101906 */
[----:B------:R-:W3:Y:S02]  /*0eb0*/  LDG.E R24, desc[UR6][R2.64] ;  /* 0x0000000602187981 */ /* 0x000ee4000c1e1900 */
[----:B---3--:R-:W-:-:S13]  /*0ec0*/  ISETP.NE.AND P2, PT, R24, UR4, PT ;  /* 0x0000000418007c0c */ /* 0x008fda000bf45270 */
[----:B------:R-:W3:Y:S04]  /*0ed0*/  @!P2 LDG.E R24, desc[UR6][R10.64] ;  /* 0x000000060a18a981 */ /* 0x000ee8000c1e1900 */
[----:B-1----:R-:W3:Y:S02]  /*0ee0*/  @!P2 LDG.E R25, desc[UR6][R12.64] ;  /* 0x000000060c19a981 */ /* 0x002ee4000c1e1900 */
[----:B---3--:R-:W-:-:S05]  /*0ef0*/  @!P2 FADD R25, R24, R25 ;  /* 0x000000191819a221 */ /* 0x008fca0000000000 */
[----:B------:R1:W-:Y:S04]  /*0f00*/  @!P2 STG.E desc[UR6][R12.64], R25 ;  /* 0x000000190c00a986 */ /* 0x0003e8000c101906 */
[----:B------:R-:W3:Y:S02]  /*0f10*/  LDG.E R24, desc[UR6][R2.64+0x4] ;  /* 0x0000040602187981 */ /* 0x000ee4000c1e1900 */
[----:B---3--:R-:W-:-:S13]  /*0f20*/  ISETP.NE.AND P2, PT, R24, UR4, PT ;  /* 0x0000000418007c0c */ /* 0x008fda000bf45270 */
[----:B------:R-:W3:Y:S04]  /*0f30*/  @!P2 LDG.E R24, desc[UR6][R10.64+0x4] ;  /* 0x000004060a18a981 */ /* 0x000ee8000c1e1900 */
[----:B--2---:R-:W3:Y:S02]  /*0f40*/  @!P2 LDG.E R27, desc[UR6][R12.64+0x4] ;  /* 0x000004060c1ba981 */ /* 0x004ee4000c1e1900 */
[----:B---3--:R-:W-:-:S05]  /*0f50*/  @!P2 FADD R27, R24, R27 ;  /* 0x0000001b181ba221 */ /* 0x008fca0000000000 */
[----:B------:R-:W-:Y:S04]  /*0f60*/  @!P2 STG.E desc[UR6][R12.64+0x4], R27 ;  /* 0x0000041b0c00a986 */ /* 0x000fe8000c101906 */
[----:B0-----:R-:W2:Y:S02]  /*0f70*/  LDG.E R23, desc[UR6][R2.64+0x8] ;  /* 0x0000080602177981 */ /* 0x001ea4000c1e1900 */
[----:B--2---:R-:W-:-:S13]  /*0f80*/  ISETP.NE.AND P2, PT, R23, UR4, PT ;  /* 0x0000000417007c0c */ /* 0x004fda000bf45270 */
[----:B------:R-:W2:Y:S04]  /*0f90*/  @!P2 LDG.E R23, desc[UR6][R10.64+0x8] ;  /* 0x000008060a17a981 */ /* 0x000ea8000c1e1900 */
[----:B------:R-:W2:Y:S02]  /*0fa0*/  @!P2 LDG.E R24, desc[UR6][R12.64+0x8] ;  /* 0x000008060c18a981 */ /* 0x000ea4000c1e1900 */
[----:B--2---:R-:W-:-:S05]  /*0fb0*/  @!P2 FADD R23, R23, R24 ;  /* 0x000000181717a221 */ /* 0x004fca0000000000 */
[----:B------:R0:W-:Y:S04]  /*0fc0*/  @!P2 STG.E desc[UR6][R12.64+0x8], R23 ;  /* 0x000008170c00a986 */ /* 0x0001e8000c101906 */
[----:B------:R-:W2:Y:S02]  /*0fd0*/  LDG.E R24, desc[UR6][R2.64+0xc] ;  /* 0x00000c0602187981 */ /* 0x000ea4000c1e1900 */
[----:B--2---:R-:W-:-:S13]  /*0fe0*/  ISETP.NE.AND P2, PT, R24, UR4, PT ;  /* 0x0000000418007c0c */ /* 0x004fda000bf45270 */
[----:B------:R2:W3:Y:S04]  /*0ff0*/  @!P2 LDG.E R24, desc[UR6][R10.64+0xc] ;  /* 0x00000c060a18a981 */ /* 0x0004e8000c1e1900 */
[----:B-1----:R-:W3:Y:S01]  /*1000*/  @!P2 LDG.E R25, desc[UR6][R12.64+0xc] ;  /* 0x00000c060c19a981 */ /* 0x002ee2000c1e1900 */
[----:B------:R-:W-:Y:S01]  /*1010*/  VIADD R22, R22, 0x8 ;  /* 0x0000000816167836 */ /* 0x000fe20000000000 */
[----:B0-----:R-:W-:-:S04]  /*1020*/  IADD3 R23, P4, PT, R12, 0x20, RZ ;  /* 0x000000200c177810 */ /* 0x001fc80007f9e0ff */
[----:B------:R-:W-:Y:S02]  /*1030*/  ISETP.NE.AND P5, PT, R22, RZ, PT ;  /* 0x000000ff1600720c */ /* 0x000fe40003fa5270 */
[----:B--2---:R-:W-:-:S05]  /*1040*/  IADD3 R10, P3, PT, R10, 0x20, RZ ;  /* 0x000000200a0a7810 */ /* 0x004fca0007f7e0ff */
[----:B------:R-:W-:Y:S02]  /*1050*/  IMAD.X R11, RZ, RZ, R11, P3 ;  /* 0x000000ffff0b7224 */ /* 0x000fe400018e060b */
[----:B---3--:R-:W-:Y:S01]  /*1060*/  @!P2 FADD R25, R24, R25 ;  /* 0x000000191819a221 */ /* 0x008fe20000000000 */
[----:B------:R-:W-:-:S04]  /*1070*/  IMAD.X R24, RZ, RZ, R13, P4 ;  /* 0x000000ffff187224 */ /* 0x000fc800020e060d */
[----:B------:R0:W-:Y:S01]  /*1080*/  @!P2 STG.E desc[UR6][R12.64+0xc], R25 ;  /* 0x00000c190c00a986 */ /* 0x0001e2000c101906 */
[----:B------:R-:W-:-:S05]  /*1090*/  IADD3 R2, P2, PT, R2, 0x20, RZ ;  /* 0x0000002002027810 */ /* 0x000fca0007f5e0ff */
[----:B------:R-:W-:Y:S01]  /*10a0*/  IMAD.X R3, RZ, RZ, R3, P2 ;  /* 0x000000ffff037224 */ /* 0x000fe200010e0603 */
[----:B------:R-:W-:Y:S07]  /*10b0*/  @P5 BRA `(.L_x_7) ;  /* 0xfffffffc00145947 */ /* 0x000fee000383ffff */
[----:B------:R-:W-:-:S07]  /*10c0*/  IMAD.MOV.U32 R23, RZ, RZ, R17 ;  /* 0x000000ffff177224 */ /* 0x000fce00078e0011 */
.L_x_6:
[----:B------:R-:W-:-:S13]  /*10d0*/  ISETP.NE.AND P2, PT, R14, RZ, PT ;  /* 0x000000ff0e00720c */ /* 0x000fda0003f45270 */
[----:B------:R-:W-:Y:S05]  /*10e0*/  @!P2 BRA `(.L_x_8) ;  /* 0x000000040000a947 */ /* 0x000fea0003800000 */
[----:B------:R-:W-:Y:S05]  /*10f0*/  @!P1 BRA `(.L_x_9) ;  /* 0x0000000000749947 */ /* 0x000fea0003800000 */
[----:B0-----:R-:W-:-:S05]  /*1100*/  IMAD.WIDE.U32 R12, R23, 0x4, R4 ;  /* 0x00000004170c7825 */ /* 0x001fca00078e0004 */
[----:B------:R-:W2:Y:S01]  /*1110*/  LDG.E R2, desc[UR6][R12.64] ;  /* 0x000000060c027981 */ /* 0x000ea2000c1e1900 */
[----:B-1----:R-:W-:Y:S01]  /*1120*/  IMAD.WIDE.U32 R10, R23, 0x4, R8 ;  /* 0x00000004170a7825 */ /* 0x002fe200078e0008 */
[----:B--2---:R-:W-:-:S03]  /*1130*/  ISETP.NE.AND P2, PT, R2, UR4, PT ;  /* 0x0000000402007c0c */ /* 0x004fc6000bf45270 */
[----:B------:R-:W-:-:S10]  /*1140*/  IMAD.WIDE.U32 R2, R23, 0x4, R6 ;  /* 0x0000000417027825 */ /* 0x000fd400078e0006 */
        /* <DEDUP_REMOVED lines=18> */
[----:B0-----:R-:W-:Y:S05]  /*1270*/  @P2 BRA `(.L_x_10) ;  /* 0x0000000000102947 */ /* 0x001fea0003800000 */
[----:B------:R-:W2:Y:S04]  /*1280*/  LDG.E R2, desc[UR6][R2.64+0xc] ;  /* 0x00000c0602027981 */ /* 0x000ea8000c1e1900 */
[----:B------:R-:W2:Y:S02]  /*1290*/  LDG.E R13, desc[UR6][R10.64+0xc] ;  /* 0x00000c060a0d7981 */ /* 0x000ea4000c1e1900 */
[----:B--2---:R-:W-:-:S05]  /*12a0*/  FADD R13, R2, R13 ;  /* 0x0000000d020d7221 */ /* 0x004fca0000000000 */
[----:B------:R0:W-:Y:S02]  /*12b0*/  STG.E desc[UR6][R10.64+0xc], R13 ;  /* 0x00000c0d0a007986 */ /* 0x0001e4000c101906 */
.L_x_10:
[----:B------:R-:W-:-:S07]  /*12c0*/  VIADD R23, R23, 0x4 ;  /* 0x0000000417177836 */ /* 0x000fce0000000000 */
.L_x_9:
[----:B------:R-:W-:-:S13]  /*12d0*/  ISETP.NE.AND P2, PT, R18, RZ, PT ;  /* 0x000000ff1200720c */ /* 0x000fda0003f45270 */
[----:B------:R-:W-:Y:S05]  /*12e0*/  @!P2 BRA `(.L_x_8) ;  /* 0x000000000080a947 */ /* 0x000fea0003800000 */
[----:B------:R-:W-:-:S13]  /*12f0*/  ISETP.NE.AND P2, PT, R18, 0x1, PT ;  /* 0x000000011200780c */ /* 0x000fda0003f45270 */
[----:B------:R-:W-:Y:S05]  /*1300*/  @!P2 BRA `(.L_x_11) ;  /* 0x000000000044a947 */ /* 0x000fea0003800000 */
[----:B0-----:R-:W-:-:S05]  /*1310*/  IMAD.WIDE.U32 R12, R23, 0x4, R4 ;  /* 0x00000004170c7825 */ /* 0x001fca00078e0004 */
[----:B------:R-:W2:Y:S01]  /*1320*/  LDG.E R2, desc[UR6][R12.64] ;  /* 0x000000060c027981 */ /* 0x000ea2000c1e1900 */
[----:B------:R-:W-:Y:S01]  /*1330*/  IMAD.WIDE.U32 R10, R23, 0x4, R6 ;  /* 0x00000004170a7825 */ /* 0x000fe200078e0006 */
[----:B--2---:R-:W-:-:S03]  /*1340*/  ISETP.NE.AND P2, PT, R2, UR4, PT ;  /* 0x0000000402007c0c */ /* 0x004fc6000bf45270 */
[----:B-1----:R-:W-:-:S10]  /*1350*/  IMAD.WIDE.U32 R2, R23, 0x4, R8 ;  /* 0x0000000417027825 */ /* 0x002fd400078e0008 */
        /* <DEDUP_REMOVED lines=11> */
.L_x_12:
[----:B------:R-:W-:-:S07]  /*1410*/  VIADD R23, R23, 0x2 ;  /* 0x0000000217177836 */ /* 0x000fce0000000000 */
.L_x_11:
[----:B------:R-:W2:Y:S02]  /*1420*/  LDCU UR5, c[0x0][0x3a8] ;  /* 0x00007500ff0577ac */ /* 0x000ea40008000800 */
[----:B--2---:R-:W-:-:S09]  /*1430*/  ULOP3.LUT UP0, URZ, UR5, 0x1, URZ, 0xc0, !UPT ;  /* 0x0000000105ff7892 */ /* 0x004fd2000f80c0ff */
[----:B------:R-:W-:Y:S05]  /*1440*/  BRA.U !UP0, `(.L_x_8) ;  /* 0x0000000108287547 */ /* 0x000fea000b800000 */
[----:B0-----:R-:W-:-:S06]  /*1450*/  IMAD.WIDE.U32 R2, R23, 0x4, R4 ;  /* 0x0000000417027825 */ /* 0x001fcc00078e0004 */
[----:B------:R-:W2:Y:S02]  /*1460*/  LDG.E R2, desc[UR6][R2.64] ;  /* 0x0000000602027981 */ /* 0x000ea4000c1e1900 */
[----:B--2---:R-:W-:-:S13]  /*1470*/  ISETP.NE.AND P2, PT, R2, UR4, PT ;  /* 0x0000000402007c0c */ /* 0x004fda000bf45270 */
[----:B------:R-:W-:Y:S05]  /*1480*/  @P2 BRA `(.L_x_8) ;  /* 0x0000000000182947 */ /* 0x000fea0003800000 */
[----:B------:R-:W-:-:S04]  /*1490*/  IMAD.WIDE.U32 R2, R23, 0x4, R6 ;  /* 0x0000000417027825 */ /* 0x000fc800078e0006 */
[----:B-1----:R-:W-:Y:S02]  /*14a0*/  IMAD.WIDE.U32 R10, R23, 0x4, R8 ;  /* 0x00000004170a7825 */ /* 0x002fe400078e0008 */
[----:B------:R-:W2:Y:S04]  /*14b0*/  LDG.E R2, desc[UR6][R2.64] ;  /* 0x0000000602027981 */ /* 0x000ea8000c1e1900 */
[----:B------:R-:W2:Y:S02]  /*14c0*/  LDG.E R13, desc[UR6][R10.64] ;  /* 0x000000060a0d7981 */ /* 0x000ea4000c1e1900 */
[----:B--2---:R-:W-:-:S05]  /*14d0*/  FADD R13, R2, R13 ;  /* 0x0000000d020d7221 */ /* 0x004fca0000000000 */
[----:B------:R2:W-:Y:S02]  /*14e0*/  STG.E desc[UR6][R10.64], R13 ;  /* 0x0000000d0a007986 */ /* 0x0005e4000c101906 */
.L_x_8:
[----:B0-----:R-:W1:Y:S01]  /*14f0*/  LDC R3, c[0x0][0x3a8] ;  /* 0x0000ea00ff037b82 */ /* 0x001e620000000800 */
[----:B------:R-:W-:-:S06]  /*1500*/  UIADD3 UR4, UPT, UPT, UR4, 0x1, URZ ;  /* 0x0000000104047890 */ /* 0x000fcc000fffe0ff */
[----:B------:R-:W-:Y:S01]  /*1510*/  ISETP.NE.AND P2, PT, R0, UR4, PT ;  /* 0x0000000400007c0c */ /* 0x000fe2000bf45270 */
[----:B-1----:R-:W-:-:S12]  /*1520*/  IMAD.WIDE R8, R3, 0x4, R8 ;  /* 0x0000000403087825 */ /* 0x002fd800078e0208 */
[----:B------:R-:W-:Y:S05]  /*1530*/  @P2 BRA `(.L_x_13) ;  /* 0xfffffff400d02947 */ /* 0x000fea000383ffff */
[----:B------:R-:W-:Y:S05]  /*1540*/  EXIT ;  /* 0x000000000000794d */ /* 0x000fea0003800000 */
.L_x_14:
[----:B------:R-:W-:-:S00]  /*1550*/  BRA `(.L_x_14) ;  /* 0xfffffffc00fc7947 */ /* 0x000fc0000383ffff */
[----:B------:R-:W-:-:S00]  /*1560*/  NOP ;  /* 0x0000000000007918 */ /* 0x000fc00000000000 */
        /* <DEDUP_REMOVED lines=9> */
.L_x_110:


//--------------------- .text._Z17backprop_sum_poolPfPKfPKiiii --------------------------
	.section	.text._Z17backprop_sum_poolPfPKfPKiiii,"ax",@progbits
	.align	128
        .global         _Z17backprop_sum_poolPfPKfPKiiii
        .type           _Z17backprop_sum_poolPfPKfPKiiii,@function
        .size           _Z17backprop_sum_poolPfPKfPKiiii,(.L_x_111 - _Z17backprop_sum_poolPfPKfPKiiii)
        .other          _Z17backprop_sum_poolPfPKfPKiiii,@"STO_CUDA_ENTRY STV_DEFAULT"
_Z17backprop_sum_poolPfPKfPKiiii:
.text._Z17backprop_sum_poolPfPKfPKiiii:
        /* <DEDUP_REMOVED lines=9> */
[----:B------:R-:W3:Y:S01]  /*0090*/  LDC.64 R2, c[0x0][0x388] ;  /* 0x0000e200ff027b82 */ /* 0x000ee20000000a00 */
[----:B0-----:R-:W-:-:S05]  /*00a0*/  IMAD.U32 R0, RZ, RZ, UR4 ;  /* 0x00000004ff007e24 */ /* 0x001fca000f8e00ff */
[----:B------:R-:W-:Y:S05]  /*00b0*/  @!P0 BRA `(.L_x_15) ;  /* 0x0000000800988947 */ /* 0x000fea0003800000 */
[C---:B------:R-:W-:Y:S01]  /*00c0*/  ISETP.GE.U32.AND P1, PT, R6.reuse, 0x10, PT ;  /* 0x000000100600780c */ /* 0x040fe20003f26070 */
[----:B------:R-:W-:Y:S01]  /*00d0*/  IMAD.MOV.U32 R8, RZ, RZ, RZ ;  /* 0x000000ffff087224 */ /* 0x000fe200078e00ff */
[----:B------:R-:W-:-:S04]  /*00e0*/  LOP3.LUT R23, R6, 0xf, RZ, 0xc0, !PT ;  /* 0x0000000f06177812 */ /* 0x000fc800078ec0ff */
[----:B------:R-:W-:-:S07]  /*00f0*/  ISETP.NE.AND P0, PT, R23, RZ, PT ;  /* 0x000000ff1700720c */ /* 0x000fce0003f05270 */
[----:B------:R-:W-:Y:S06]  /*0100*/  @!P1 BRA `(.L_x_16) ;  /* 0x0000000400289947 */ /* 0x000fec0003800000 */
[----:B------:R-:W-:Y:S01]  /*0110*/  LOP3.LUT R8, R6, 0x7ffffff0, RZ, 0xc0, !PT ;  /* 0x7ffffff006087812 */ /* 0x000fe200078ec0ff */
[----:B------:R-:W-:-:S07]  /*0120*/  IMAD.MOV.U32 R9, RZ, RZ, RZ ;  /* 0x000000ffff097224 */ /* 0x000fce00078e00ff */
.L_x_17:
[----:B------:R-:W0:Y:S08]  /*0130*/  LDC.64 R4, c[0x0][0x390] ;  /* 0x0000e400ff047b82 */ /* 0x000e300000000a00 */
[----:B------:R-:W4:Y:S01]  /*0140*/  LDC R11, c[0x0][0x3a0] ;  /* 0x0000e800ff0b7b82 */ /* 0x000f220000000800 */
[----:B0-----:R-:W-:-:S05]  /*0150*/  IMAD.WIDE.U32 R4, R9, 0x4, R4 ;  /* 0x0000000409047825 */ /* 0x001fca00078e0004 */
[----:B--2---:R-:W4:Y:S04]  /*0160*/  LDG.E R26, desc[UR6][R4.64] ;  /* 0x00000006041a7981 */ /* 0x004f28000c1e1900 */
[----:B------:R-:W2:Y:S04]  /*0170*/  LDG.E R28, desc[UR6][R4.64+0x4] ;  /* 0x00000406041c7981 */ /* 0x000ea8000c1e1900 */
[----:B------:R-:W5:Y:S04]  /*0180*/  LDG.E R15, desc[UR6][R4.64+0x8] ;  /* 0x00000806040f7981 */ /* 0x000f68000c1e1900 */
[----:B------:R-:W3:Y:S04]  /*0190*/  LDG.E R24, desc[UR6][R4.64+0xc] ;  /* 0x00000c0604187981 */ /* 0x000ee8000c1e1900 */
        /* <DEDUP_REMOVED lines=8> */
[----:B------:R-:W3:Y:S01]  /*0220*/  LDG.E R21, desc[UR6][R4.64+0x3c] ;  /* 0x00003c0604157981 */ /* 0x000ee2000c1e1900 */
[----:B----4-:R-:W-:-:S03]  /*0230*/  IMAD R13, R26, R11, RZ ;  /* 0x0000000b1a0d7224 */ /* 0x010fc600078e02ff */
[----:B------:R-:W4:Y:S01]  /*0240*/  LDG.E R26, desc[UR6][R4.64+0x2c] ;  /* 0x00002c06041a7981 */ /* 0x000f22000c1e1900 */
[-C--:B--2---:R-:W-:Y:S02]  /*0250*/  IMAD R28, R28, R11.reuse, RZ ;  /* 0x0000000b1c1c7224 */ /* 0x084fe400078e02ff */
[----:B-----5:R-:W-:Y:S01]  /*0260*/  IMAD R15, R15, R11, RZ ;  /* 0x0000000b0f0f7224 */ /* 0x020fe200078e02ff */
[----:B------:R-:W-:-:S04]  /*0270*/  SHF.R.S32.HI R19, RZ, 0x1f, R13 ;  /* 0x0000001fff137819 */ /* 0x000fc8000001140d */
[--C-:B------:R-:W-:Y:S02]  /*0280*/  IADD3 R13, P1, P2, R15, R13, R28.reuse ;  /* 0x0000000d0f0d7210 */ /* 0x100fe40007a3e01c */
[----:B------:R-:W-:Y:S02]  /*0290*/  SHF.R.S32.HI R28, RZ, 0x1f, R28 ;  /* 0x0000001fff1c7819 */ /* 0x000fe4000001141c */
[----:B------:R-:W-:-:S04]  /*02a0*/  SHF.R.S32.HI R15, RZ, 0x1f, R15 ;  /* 0x0000001fff0f7819 */ /* 0x000fc8000001140f */
[----:B------:R-:W-:Y:S02]  /*02b0*/  IADD3.X R19, PT, PT, R15, R19, R28, P1, P2 ;  /* 0x000000130f137210 */ /* 0x000fe40000fe441c */
[----:B------:R-:W2:Y:S04]  /*02c0*/  LDG.E R15, desc[UR6][R4.64+0x34] ;  /* 0x00003406040f7981 */ /* 0x000ea8000c1e1900 */
[----:B------:R0:W5:Y:S01]  /*02d0*/  LDG.E R28, desc[UR6][R4.64+0x38] ;  /* 0x00003806041c7981 */ /* 0x000162000c1e1900 */
[-C--:B---3--:R-:W-:Y:S02]  /*02e0*/  IMAD R24, R24, R11.reuse, RZ ;  /* 0x0000000b18187224 */ /* 0x088fe400078e02ff */
[-C--:B------:R-:W-:Y:S02]  /*02f0*/  IMAD R22, R22, R11.reuse, RZ ;  /* 0x0000000b16167224 */ /* 0x080fe400078e02ff */
[----:B------:R-:W-:-:S03]  /*0300*/  IMAD R20, R20, R11, RZ ;  /* 0x0000000b14147224 */ /* 0x000fc600078e02ff */
[--C-:B------:R-:W-:Y:S01]  /*0310*/  IADD3 R25, P1, P2, R22, R13, R24.reuse ;  /* 0x0000000d16197210 */ /* 0x100fe20007a3e018 */
[-C--:B------:R-:W-:Y:S01]  /*0320*/  IMAD R13, R10, R11.reuse, RZ ;  /* 0x0000000b0a0d7224 */ /* 0x080fe200078e02ff */
[----:B------:R-:W-:Y:S02]  /*0330*/  SHF.R.S32.HI R24, RZ, 0x1f, R24 ;  /* 0x0000001fff187819 */ /* 0x000fe40000011418 */
[----:B------:R-:W-:Y:S01]  /*0340*/  SHF.R.S32.HI R22, RZ, 0x1f, R22 ;  /* 0x0000001fff167819 */ /* 0x000fe20000011416 */
[----:B------:R-:W-:-:S03]  /*0350*/  IMAD R12, R12, R11, RZ ;  /* 0x0000000b0c0c7224 */ /* 0x000fc600078e02ff */
[----:B------:R-:W-:Y:S01]  /*0360*/  IADD3.X R19, PT, PT, R22, R19, R24, P1, P2 ;  /* 0x0000001316137210 */ /* 0x000fe20000fe4418 */
[----:B0-----:R-:W-:Y:S01]  /*0370*/  IMAD R5, R14, R11, RZ ;  /* 0x0000000b0e057224 */ /* 0x001fe200078e02ff */
[--C-:B------:R-:W-:Y:S02]  /*0380*/  IADD3 R10, P1, P2, R13, R25, R20.reuse ;  /* 0x000000190d0a7210 */ /* 0x100fe40007a3e014 */
[----:B------:R-:W-:Y:S02]  /*0390*/  SHF.R.S32.HI R20, RZ, 0x1f, R20 ;  /* 0x0000001fff147819 */ /* 0x000fe40000011414 */
[----:B------:R-:W-:Y:S01]  /*03a0*/  SHF.R.S32.HI R13, RZ, 0x1f, R13 ;  /* 0x0000001fff0d7819 */ /* 0x000fe2000001140d */
[----:B------:R-:W-:-:S03]  /*03b0*/  IMAD R16, R16, R11, RZ ;  /* 0x0000000b10107224 */ /* 0x000fc600078e02ff */
[----:B------:R-:W-:Y:S02]  /*03c0*/  IADD3.X R20, PT, PT, R13, R19, R20, P1, P2 ;  /* 0x000000130d147210 */ /* 0x000fe40000fe4414 */
[--C-:B------:R-:W-:Y:S02]  /*03d0*/  IADD3 R4, P1, P2, R5, R10, R12.reuse ;  /* 0x0000000a05047210 */ /* 0x100fe40007a3e00c */
[----:B------:R-:W-:Y:S01]  /*03e0*/  SHF.R.S32.HI R13, RZ, 0x1f, R5 ;  /* 0x0000001fff0d7819 */ /* 0x000fe20000011405 */
[-C--:B------:R-:W-:Y:S01]  /*03f0*/  IMAD R5, R18, R11.reuse, RZ ;  /* 0x0000000b12057224 */ /* 0x080fe200078e02ff */
[----:B------:R-:W-:Y:S01]  /*0400*/  SHF.R.S32.HI R12, RZ, 0x1f, R12 ;  /* 0x0000001fff0c7819 */ /* 0x000fe2000001140c */
[----:B------:R-:W-:-:S03]  /*0410*/  IMAD R17, R17, R11, RZ ;  /* 0x0000000b11117224 */ /* 0x000fc600078e02ff */
[----:B------:R-:W-:Y:S02]  /*0420*/  IADD3.X R12, PT, PT, R13, R20, R12, P1, P2 ;  /* 0x000000140d0c7210 */ /* 0x000fe40000fe440c */
[--C-:B------:R-:W-:Y:S02]  /*0430*/  IADD3 R4, P1, P2, R5, R4, R16.reuse ;  /* 0x0000000405047210 */ /* 0x100fe40007a3e010 */
[----:B------:R-:W-:Y:S02]  /*0440*/  SHF.R.S32.HI R16, RZ, 0x1f, R16 ;  /* 0x0000001fff107819 */ /* 0x000fe40000011410 */
[----:B------:R-:W-:-:S04]  /*0450*/  SHF.R.S32.HI R5, RZ, 0x1f, R5 ;  /* 0x0000001fff057819 */ /* 0x000fc80000011405 */
[----:B------:R-:W-:Y:S02]  /*0460*/  IADD3.X R5, PT, PT, R5, R12, R16, P1, P2 ;  /* 0x0000000c05057210 */ /* 0x000fe40000fe4410 */
[----:B------:R-:W-:Y:S01]  /*0470*/  IADD3 R9, PT, PT, R9, 0x10, RZ ;  /* 0x0000001009097810 */ /* 0x000fe20007ffe0ff */
[----:B------:R-:W-:Y:S02]  /*0480*/  IMAD R21, R21, R11, RZ ;  /* 0x0000000b15157224 */ /* 0x000fe400078e02ff */
[----:B------:R-:W-:-:S04]  /*0490*/  IMAD.WIDE R2, R11, 0x40, R2 ;  /* 0x000000400b027825 */ /* 0x000fc800078e0202 */
[----:B----4-:R-:W-:-:S05]  /*04a0*/  IMAD R26, R26, R11, RZ ;  /* 0x0000000b1a1a7224 */ /* 0x010fca00078e02ff */
[--C-:B------:R-:W-:Y:S02]  /*04b0*/  IADD3 R4, P1, P2, R17, R4, R26.reuse ;  /* 0x0000000411047210 */ /* 0x100fe40007a3e01a */
[----:B------:R-:W-:Y:S02]  /*04c0*/  SHF.R.S32.HI R26, RZ, 0x1f, R26 ;  /* 0x0000001fff1a7819 */ /* 0x000fe4000001141a */
[----:B------:R-:W-:-:S04]  /*04d0*/  SHF.R.S32.HI R17, RZ, 0x1f, R17 ;  /* 0x0000001fff117819 */ /* 0x000fc80000011411 */
[----:B------:R-:W-:Y:S01]  /*04e0*/  IADD3.X R17, PT, PT, R17, R5, R26, P1, P2 ;  /* 0x0000000511117210 */ /* 0x000fe20000fe441a */
[-C--:B--2---:R-:W-:Y:S02]  /*04f0*/  IMAD R15, R15, R11.reuse, RZ ;  /* 0x0000000b0f0f7224 */ /* 0x084fe400078e02ff */
[----:B-----5:R-:W-:-:S05]  /*0500*/  IMAD R28, R28, R11, RZ ;  /* 0x0000000b1c1c7224 */ /* 0x020fca00078e02ff */
[--C-:B------:R-:W-:Y:S02]  /*0510*/  IADD3 R4, P1, P2, R28, R4, R15.reuse ;  /* 0x000000041c047210 */ /* 0x100fe40007a3e00f */
[----:B------:R-:W-:Y:S02]  /*0520*/  SHF.R.S32.HI R15, RZ, 0x1f, R15 ;  /* 0x0000001fff0f7819 */ /* 0x000fe4000001140f */
[----:B------:R-:W-:-:S04]  /*0530*/  SHF.R.S32.HI R28, RZ, 0x1f, R28 ;  /* 0x0000001fff1c7819 */ /* 0x000fc8000001141c */
[----:B------:R-:W-:Y:S02]  /*0540*/  IADD3.X R28, PT, PT, R28, R17, R15, P1, P2 ;  /* 0x000000111c1c7210 */ /* 0x000fe40000fe440f */
[----:B------:R-:W-:Y:S02]  /*0550*/  ISETP.NE.AND P1, PT, R9, R8, PT ;  /* 0x000000080900720c */ /* 0x000fe40003f25270 */
[----:B------:R-:W-:-:S04]  /*0560*/  IADD3 R4, P3, PT, R21, R4, RZ ;  /* 0x0000000415047210 */ /* 0x000fc80007f7e0ff */
[----:B------:R-:W-:Y:S02]  /*0570*/  LEA R0, P2, R4, R0, 0x2 ;  /* 0x0000000004007211 */ /* 0x000fe400078410ff */
[----:B------:R-:W-:-:S04]  /*0580*/  LEA.HI.X.SX32 R21, R21, R28, 0x1, P3 ;  /* 0x0000001c15157211 */ /* 0x000fc800018f0eff */
[----:B-1----:R-:W-:Y:S01]  /*0590*/  LEA.HI.X R7, R4, R7, R21, 0x2, P2 ;  /* 0x0000000704077211 */ /* 0x002fe200010f1415 */
[----:B------:R-:W-:Y:S06]  /*05a0*/  @P1 BRA `(.L_x_17) ;  /* 0xfffffff800e01947 */ /* 0x000fec000383ffff */
.L_x_16:
        /* <DEDUP_REMOVED lines=9> */
[----:B------:R-:W4:Y:S04]  /*0640*/  LDG.E R16, desc[UR6][R12.64+0x4] ;  /* 0x000004060c107981 */ /* 0x000f28000c1e1900 */
[----:B------:R-:W5:Y:S04]  /*0650*/  LDG.E R18, desc[UR6][R12.64+0x8] ;  /* 0x000008060c127981 */ /* 0x000f68000c1e1900 */
[----:B------:R-:W5:Y:S04]  /*0660*/  LDG.E R20, desc[UR6][R12.64+0xc] ;  /* 0x00000c060c147981 */ /* 0x000f68000c1e1900 */
[----:B------:R-:W5:Y:S04]  /*0670*/  LDG.E R22, desc[UR6][R12.64+0x10] ;  /* 0x000010060c167981 */ /* 0x000f68000c1e1900 */
[----:B------:R-:W5:Y:S04]  /*0680*/  LDG.E R24, desc[UR6][R12.64+0x14] ;  /* 0x000014060c187981 */ /* 0x000f68000c1e1900 */
[----:B------:R-:W5:Y:S04]  /*0690*/  LDG.E R4, desc[UR6][R12.64+0x18] ;  /* 0x000018060c047981 */ /* 0x000f68000c1e1900 */
[----:B------:R0:W5:Y:S01]  /*06a0*/  LDG.E R10, desc[UR6][R12.64+0x1c] ;  /* 0x00001c060c0a7981 */ /* 0x000162000c1e1900 */
[----:B---3--:R-:W-:-:S04]  /*06b0*/  IMAD.WIDE R2, R5, 0x20, R2 ;  /* 0x0000002005027825 */ /* 0x008fc800078e0202 */
[----:B------:R-:W-:Y:S02]  /*06c0*/  VIADD R8, R8, 0x8 ;  /* 0x0000000808087836 */ /* 0x000fe40000000000 */
[-C--:B--2---:R-:W-:Y:S02]  /*06d0*/  IMAD R14, R14, R5.reuse, RZ ;  /* 0x000000050e0e7224 */ /* 0x084fe400078e02ff */
[----:B----4-:R-:W-:-:S03]  /*06e0*/  IMAD R9, R16, R5, RZ ;  /* 0x0000000510097224 */ /* 0x010fc600078e02ff */
[----:B------:R-:W-:Y:S01]  /*06f0*/  SHF.R.S32.HI R15, RZ, 0x1f, R14 ;  /* 0x0000001fff0f7819 */ /* 0x000fe2000001140e */
[-C--:B-----5:R-:W-:Y:S02]  /*0700*/  IMAD R18, R18, R5.reuse, RZ ;  /* 0x0000000512127224 */ /* 0x0a0fe400078e02ff */
[----:B------:R-:W-:-:S03]  /*0710*/  IMAD R20, R20, R5, RZ ;  /* 0x0000000514147224 */ /* 0x000fc600078e02ff */
[--C-:B------:R-:W-:Y:S02]  /*0720*/  IADD3 R16, P1, P2, R18, R14, R9.reuse ;  /* 0x0000000e12107210 */ /* 0x100fe40007a3e009 */
[----:B------:R-:W-:Y:S01]  /*0730*/  SHF.R.S32.HI R14, RZ, 0x1f, R9 ;  /* 0x0000001fff0e7819 */ /* 0x000fe20000011409 */
[-C--:B------:R-:W-:Y:S01]  /*0740*/  IMAD R9, R22, R5.reuse, RZ ;  /* 0x0000000516097224 */ /* 0x080fe200078e02ff */
[----:B------:R-:W-:Y:S01]  /*0750*/  SHF.R.S32.HI R18, RZ, 0x1f, R18 ;  /* 0x0000001fff127819 */ /* 0x000fe20000011412 */
[----:B------:R-:W-:-:S03]  /*0760*/  IMAD R24, R24, R5, RZ ;  /* 0x0000000518187224 */ /* 0x000fc600078e02ff */
[----:B------:R-:W-:Y:S02]  /*0770*/  IADD3.X R14, PT, PT, R18, R15, R14, P1, P2 ;  /* 0x0000000f120e7210 */ /* 0x000fe40000fe440e */
[--C-:B0-----:R-:W-:Y:S02]  /*0780*/  IADD3 R12, P1, P2, R9, R16, R20.reuse ;  /* 0x00000010090c7210 */ /* 0x101fe40007a3e014 */
[----:B------:R-:W-:Y:S01]  /*0790*/  SHF.R.S32.HI R13, RZ, 0x1f, R9 ;  /* 0x0000001fff0d7819 */ /* 0x000fe20000011409 */
[-C--:B------:R-:W-:Y:S01]  /*07a0*/  IMAD R9, R4, R5.reuse, RZ ;  /* 0x0000000504097224 */ /* 0x080fe200078e02ff */
        /* <DEDUP_REMOVED lines=11> */
.L_x_18:
        /* <DEDUP_REMOVED lines=11> */
[----:B------:R-:W5:Y:S01]  /*0910*/  LDG.E R15, desc[UR6][R4.64+0xc] ;  /* 0x00000c06040f7981 */ /* 0x000f62000c1e1900 */
        /* <DEDUP_REMOVED lines=8> */
[----:B------:R-:W-:Y:S02]  /*09a0*/  SHF.R.S32.HI R12, RZ, 0x1f, R12 ;  /* 0x0000001fff0c7819 */ /* 0x000fe4000001140c */
[----:B------:R-:W-:Y:S02]  /*09b0*/  SHF.R.S32.HI R13, RZ, 0x1f, R13 ;  /* 0x0000001fff0d7819 */ /* 0x000fe4000001140d */
[----:B------:R-:W-:Y:S02]  /*09c0*/  IADD3 R9, P0, PT, R15, R9, RZ ;  /* 0x000000090f097210 */ /* 0x000fe40007f1e0ff */
[----:B------:R-:W-:Y:S02]  /*09d0*/  IADD3.X R4, PT, PT, R13, R11, R12, P2, P3 ;  /* 0x0000000b0d047210 */ /* 0x000fe400017e640c */
[----:B------:R-:W-:-:S02]  /*09e0*/  LEA R0, P2, R9, R0, 0x2 ;  /* 0x0000000009007211 */ /* 0x000fc400078410ff */
[----:B------:R-:W-:-:S04]  /*09f0*/  LEA.HI.X.SX32 R4, R15, R4, 0x1, P0 ;  /* 0x000000040f047211 */ /* 0x000fc800000f0eff */
[----:B-1----:R-:W-:-:S07]  /*0a00*/  LEA.HI.X R7, R9, R7, R4, 0x2, P2 ;  /* 0x0000000709077211 */ /* 0x002fce00010f1404 */
.L_x_19:
[----:B------:R-:W-:Y:S05]  /*0a10*/  @!P1 BRA `(.L_x_15) ;  /* 0x0000000000409947 */ /* 0x000fea0003800000 */
[----:B------:R-:W0:Y:S01]  /*0a20*/  LDC R15, c[0x0][0x3a0] ;  /* 0x0000e800ff0f7b82 */ /* 0x000e220000000800 */
[----:B------:R-:W-:-:S07]  /*0a30*/  UMOV UR4, URZ ;  /* 0x000000ff00047c82 */ /* 0x000fce0008000000 */
[----:B------:R-:W4:Y:S02]  /*0a40*/  LDC.64 R12, c[0x0][0x390] ;  /* 0x0000e400ff0c7b82 */ /* 0x000f240000000a00 */
.L_x_20:
[----:B----4-:R-:W-:-:S06]  /*0a50*/  IMAD.WIDE.U32 R4, R8, 0x4, R12 ;  /* 0x0000000408047825 */ /* 0x010fcc00078e000c */
[----:B--2---:R-:W2:Y:S01]  /*0a60*/  LDG.E R4, desc[UR6][R4.64] ;  /* 0x0000000604047981 */ /* 0x004ea2000c1e1900 */
[----:B------:R-:W-:Y:S01]  /*0a70*/  UIADD3 UR4, UPT, UPT, UR4, 0x1, URZ ;  /* 0x0000000104047890 */ /* 0x000fe2000fffe0ff */
[----:B-1----:R-:W-:Y:S01]  /*0a80*/  MOV R11, R7 ;  /* 0x00000007000b7202 */ /* 0x002fe20000000f00 */
[----:B------:R-:W-:Y:S01]  /*0a90*/  IMAD.MOV.U32 R10, RZ, RZ, R0 ;  /* 0x000000ffff0a7224 */ /* 0x000fe200078e0000 */
[----:B------:R-:W-:Y:S01]  /*0aa0*/  IADD3 R8, PT, PT, R8, 0x1, RZ ;  /* 0x0000000108087810 */ /* 0x000fe20007ffe0ff */
[----:B0--3--:R-:W-:Y:S02]  /*0ab0*/  IMAD.WIDE R2, R15, 0x4, R2 ;  /* 0x000000040f027825 */ /* 0x009fe400078e0202 */
[----:B------:R-:W-:Y:S02]  /*0ac0*/  ISETP.NE.AND P0, PT, R14, UR4, PT ;  /* 0x000000040e007c0c */ /* 0x000fe4000bf05270 */
[----:B--2---:R-:W-:-:S04]  /*0ad0*/  IMAD R9, R4, R15, RZ ;  /* 0x0000000f04097224 */ /* 0x004fc800078e02ff */
[----:B------:R-:W-:-:S04]  /*0ae0*/  IMAD.WIDE R10, R9, 0x4, R10 ;  /* 0x00000004090a7825 */ /* 0x000fc800078e020a */
[----:B------:R-:W-:Y:S02]  /*0af0*/  IMAD.MOV.U32 R0, RZ, RZ, R10 ;  /* 0x000000ffff007224 */ /* 0x000fe400078e000a */
[----:B------:R-:W-:Y:S01]  /*0b00*/  IMAD.MOV.U32 R7, RZ, RZ, R11 ;  /* 0x000000ffff077224 */ /* 0x000fe200078e000b */
[----:B------:R-:W-:Y:S06]  /*0b10*/  @P0 BRA `(.L_x_20) ;  /* 0xfffffffc00cc0947 */ /* 0x000fec000383ffff */
.L_x_15:
        /* <DEDUP_REMOVED lines=9> */
[C---:B------:R-:W-:Y:S01]  /*0bb0*/  VIADD R4, R8.reuse, 0xffffffff ;  /* 0xffffffff08047836 */ /* 0x040fe20000000000 */
[----:B------:R-:W-:Y:S01]  /*0bc0*/  LOP3.LUT R16, R8, 0x7, RZ, 0xc0, !PT ;  /* 0x0000000708107812 */ /* 0x000fe200078ec0ff */
[----:B------:R-:W-:Y:S01]  /*0bd0*/  UMOV UR4, URZ ;  /* 0x000000ff00047c82 */ /* 0x000fe20008000000 */
[----:B---3--:R-:W-:Y:S01]  /*0be0*/  IADD3 R10, P0, PT, R2, 0x20, RZ ;  /* 0x00000020020a7810 */ /* 0x008fe20007f1e0ff */
[----:B------:R-:W-:Y:S01]  /*0bf0*/  VIADD R5, R18, 0xffffffff ;  /* 0xffffffff12057836 */ /* 0x000fe20000000000 */
[----:B------:R-:W-:Y:S02]  /*0c00*/  LOP3.LUT R9, R8, 0x7ffffff0, RZ, 0xc0, !PT ;  /* 0x7ffffff008097812 */ /* 0x000fe400078ec0ff */
[----:B------:R-:W-:Y:S02]  /*0c10*/  IADD3 R6, PT, PT, R16, -0x1, RZ ;  /* 0xffffffff10067810 */ /* 0x000fe40007ffe0ff */
[----:B------:R-:W-:Y:S01]  /*0c20*/  ISETP.GE.U32.AND P3, PT, R4, 0xf, PT ;  /* 0x0000000f0400780c */ /* 0x000fe20003f66070 */
[----:B------:R-:W-:Y:S01]  /*0c30*/  IMAD.MOV R4, RZ, RZ, -R9 ;  /* 0x000000ffff047224 */ /* 0x000fe200078e0a09 */
[----:B------:R-:W-:Y:S01]  /*0c40*/  ISETP.GE.U32.AND P2, PT, R5, 0x7, PT ;  /* 0x000000070500780c */ /* 0x000fe20003f46070 */
[----:B------:R-:W-:Y:S01]  /*0c50*/  IMAD.X R5, RZ, RZ, R3, P0 ;  /* 0x000000ffff057224 */ /* 0x000fe200000e0603 */
[----:B------:R-:W-:-:S02]  /*0c60*/  ISETP.GE.U32.AND P1, PT, R6, 0x3, PT ;  /* 0x000000030600780c */ /* 0x000fc40003f26070 */
[----:B------:R-:W-:-:S11]  /*0c70*/  LOP3.LUT R8, R8, 0x3, RZ, 0xc0, !PT ;  /* 0x0000000308087812 */ /* 0x000fd600078ec0ff */
.L_x_26:
[----:B------:R-:W-:Y:S01]  /*0c80*/  UIADD3 UR4, UPT, UPT, UR4, 0x1, URZ ;  /* 0x0000000104047890 */ /* 0x000fe2000fffe0ff */
[----:B---34-:R-:W-:Y:S02]  /*0c90*/  HFMA2 R17, -RZ, RZ, 0, 0 ;  /* 0x00000000ff117431 */ /* 0x018fe400000001ff */
[----:B------:R-:W-:-:S03]  /*0ca0*/  IMAD.MOV.U32 R6, RZ, RZ, R0 ;  /* 0x000000ffff067224 */ /* 0x000fc600078e0000 */
[----:B------:R-:W-:Y:S01]  /*0cb0*/  ISETP.NE.AND P0, PT, R11, UR4, PT ;  /* 0x000000040b007c0c */ /* 0x000fe2000bf05270 */
[----:B--2---:R-:W-:-:S12]  /*0cc0*/  @!P3 BRA `(.L_x_21) ;  /* 0x000000040044b947 */ /* 0x004fd80003800000 */
[----:B------:R-:W-:Y:S01]  /*0cd0*/  IADD3 R19, P4, PT, R6, 0x20, RZ ;  /* 0x0000002006137810 */ /* 0x000fe20007f9e0ff */
[----:B------:R-:W-:Y:S01]  /*0ce0*/  IMAD.MOV.U32 R17, RZ, RZ, R10 ;  /* 0x000000ffff117224 */ /* 0x000fe200078e000a */
[----:B------:R-:W-:Y:S01]  /*0cf0*/  MOV R20, R5 ;  /* 0x0000000500147202 */ /* 0x000fe20000000f00 */
[----:B------:R-:W-:Y:S02]  /*0d00*/  IMAD.MOV.U32 R0, RZ, RZ, R4 ;  /* 0x000000ffff007224 */ /* 0x000fe400078e0004 */
[----:B-1----:R-:W-:-:S08]  /*0d10*/  IMAD.X R22, RZ, RZ, R7, P4 ;  /* 0x000000ffff167224 */ /* 0x002fd000020e0607 */
.L_x_22:
[----:B--2---:R-:W-:Y:S01]  /*0d20*/  MOV R14, R19 ;  /* 0x00000013000e7202 */ /* 0x004fe20000000f00 */
[----:B------:R-:W-:Y:S01]  /*0d30*/  IMAD.MOV.U32 R15, RZ, RZ, R22 ;  /* 0x000000ffff0f7224 */ /* 0x000fe200078e0016 */
[----:B------:R-:W-:Y:S01]  /*0d40*/  MOV R13, R20 ;  /* 0x00000014000d7202 */ /* 0x000fe20000000f00 */
[----:B------:R-:W-:-:S03]  /*0d50*/  IMAD.MOV.U32 R12, RZ, RZ, R17 ;  /* 0x000000ffff0c7224 */ /* 0x000fc600078e0011 */
[----:B------:R-:W2:Y:S04]  /*0d60*/  LDG.E R20, desc[UR6][R14.64+-0x20] ;  /* 0xffffe0060e147981 */ /* 0x000ea8000c1e1900 */
[----:B------:R-:W2:Y:S04]  /*0d70*/  LDG.E R17, desc[UR6][R12.64+-0x20] ;  /* 0xffffe0060c117981 */ /* 0x000ea8000c1e1900 */
[----:B------:R-:W3:Y:S04]  /*0d80*/  LDG.E R21, desc[UR6][R14.64+-0x18] ;  /* 0xffffe8060e157981 */ /* 0x000ee8000c1e1900 */
[----:B------:R-:W4:Y:S01]  /*0d90*/  LDG.E R23, desc[UR6][R14.64+-0x14] ;  /* 0xffffec060e177981 */ /* 0x000f22000c1e1900 */
[----:B--2---:R-:W-:-:S03]  /*0da0*/  FADD R17, R17, R20 ;  /* 0x0000001411117221 */ /* 0x004fc60000000000 */
[----:B------:R-:W2:Y:S04]  /*0db0*/  LDG.E R20, desc[UR6][R14.64+-0x1c] ;  /* 0xffffe4060e147981 */ /* 0x000ea8000c1e1900 */
[----:B------:R-:W-:Y:S04]  /*0dc0*/  STG.E desc[UR6][R14.64+-0x20], R17 ;  /* 0xffffe0110e007986 */ /* 0x000fe8000c101906 */
[----:B------:R-:W2:Y:S02]  /*0dd0*/  LDG.E R19, desc[UR6][R12.64+-0x1c] ;  /* 0xffffe4060c137981 */ /* 0x000ea4000c1e1900 */
[----:B--2---:R-:W-:-:S05]  /*0de0*/  FADD R19, R19, R20 ;  /* 0x0000001413137221 */ /* 0x004fca0000000000 */
[----:B------:R-:W-:Y:S04]  /*0df0*/  STG.E desc[UR6][R14.64+-0x1c], R19 ;  /* 0xffffe4130e007986 */ /* 0x000fe8000c101906 */
[----:B------:R-:W3:Y:S02]  /*0e00*/  LDG.E R20, desc[UR6][R12.64+-0x18] ;  /* 0xffffe8060c147981 */ /* 0x000ee4000c1e1900 */
[----:B---3--:R-:W-:-:S05]  /*0e10*/  FADD R21, R20, R21 ;  /* 0x0000001514157221 */ /* 0x008fca0000000000 */
[----:B------:R0:W-:Y:S04]  /*0e20*/  STG.E desc[UR6][R14.64+-0x18], R21 ;  /* 0xffffe8150e007986 */ /* 0x0001e8000c101906 */
[----:B------:R-:W4:Y:S04]  /*0e30*/  LDG.E R20, desc[UR6][R12.64+-0x14] ;  /* 0xffffec060c147981 */ /* 0x000f28000c1e1900 */
[----:B0-----:R-:W2:Y:S01]  /*0e40*/  LDG.E R21, desc[UR6][R14.64+-0x8] ;  /* 0xfffff8060e157981 */ /* 0x001ea2000c1e1900 */
[----:B----4-:R-:W-:-:S03]  /*0e50*/  FADD R23, R20, R23 ;  /* 0x0000001714177221 */ /* 0x010fc60000000000 */
[----:B------:R-:W3:Y:S04]  /*0e60*/  LDG.E R20, desc[UR6][R14.64+-0x10] ;  /* 0xfffff0060e147981 */ /* 0x000ee8000c1e1900 */
[----:B------:R0:W-:Y:S04]  /*0e70*/  STG.E desc[UR6][R14.64+-0x14], R23 ;  /* 0xffffec170e007986 */ /* 0x0001e8000c101906 */
[----:B------:R-:W3:Y:S04]  /*0e80*/  LDG.E R17, desc[UR6][R12.64+-0x10] ;  /* 0xfffff0060c117981 */ /* 0x000ee8000c1e1900 */
[----:B0-----:R-:W4:Y:S01]  /*0e90*/  LDG.E R23, desc[UR6][R14.64+-0x4] ;  /* 0xfffffc060e177981 */ /* 0x001f22000c1e1900 */
[----:B---3--:R-:W-:-:S03]  /*0ea0*/  FADD R17, R17, R20 ;  /* 0x0000001411117221 */ /* 0x008fc60000000000 */
[----:B------:R-:W3:Y:S04]  /*0eb0*/  LDG.E R20, desc[UR6][R14.64+-0xc] ;  /* 0xfffff4060e147981 */ /* 0x000ee8000c1e1900 */
[----:B------:R-:W-:Y:S04]  /*0ec0*/  STG.E desc[UR6][R14.64+-0x10], R17 ;  /* 0xfffff0110e007986 */ /* 0x000fe8000c101906 */
[----:B------:R-:W3:Y:S02]  /*0ed0*/  LDG.E R19, desc[UR6][R12.64+-0xc] ;  /* 0xfffff4060c137981 */ /* 0x000ee4000c1e1900 */
[----:B---3--:R-:W-:-:S05]  /*0ee0*/  FADD R19, R19, R20 ;  /* 0x0000001413137221 */ /* 0x008fca0000000000 */
[----:B------:R-:W-:Y:S04]  /*0ef0*/  STG.E desc[UR6][R14.64+-0xc], R19 ;  /* 0xfffff4130e007986 */ /* 0x000fe8000c101906 */
[----:B------:R-:W2:Y:S02]  /*0f00*/  LDG.E R20, desc[UR6][R12.64+-0x8] ;  /* 0xfffff8060c147981 */ /* 0x000ea4000c1e1900 */
[----:B--2---:R-:W-:-:S05]  /*0f10*/  FADD R21, R20, R21 ;  /* 0x0000001514157221 */ /* 0x004fca0000000000 */
        /* <DEDUP_REMOVED lines=26> */
[----:B------:R0:W-:Y:S04]  /*10c0*/  STG.E desc[UR6][R14.64+0x10], R17 ;  /* 0x000010110e007986 */ /* 0x0001e8000c101906 */
[----:B------:R-:W3:Y:S02]  /*10d0*/  LDG.E R19, desc[UR6][R12.64+0x14] ;  /* 0x000014060c137981 */ /* 0x000ee4000c1e1900 */
[----:B---3--:R-:W-:-:S05]  /*10e0*/  FADD R19, R19, R20 ;  /* 0x0000001413137221 */ /* 0x008fca0000000000 */
[----:B------:R1:W-:Y:S04]  /*10f0*/  STG.E desc[UR6][R14.64+0x14], R19 ;  /* 0x000014130e007986 */ /* 0x0003e8000c101906 */
[----:B------:R-:W2:Y:S01]  /*1100*/  LDG.E R20, desc[UR6][R12.64+0x18] ;  /* 0x000018060c147981 */ /* 0x000ea2000c1e1900 */
[----:B------:R-:W-:Y:S02]  /*1110*/  VIADD R0, R0, 0x10 ;  /* 0x0000001000007836 */ /* 0x000fe40000000000 */
[----:B--2---:R-:W-:-:S05]  /*1120*/  FADD R21, R20, R21 ;  /* 0x0000001514157221 */ /* 0x004fca0000000000 */
[----:B------:R2:W-:Y:S04]  /*1130*/  STG.E desc[UR6][R14.64+0x18], R21 ;  /* 0x000018150e007986 */ /* 0x0005e8000c101906 */
[----:B------:R-:W4:Y:S01]  /*1140*/  LDG.E R20, desc[UR6][R12.64+0x1c] ;  /* 0x00001c060c147981 */ /* 0x000f22000c1e1900 */
[----:B------:R-:W-:Y:S02]  /*1150*/  ISETP.NE.AND P4, PT, R0, RZ, PT ;  /* 0x000000ff0000720c */ /* 0x000fe40003f85270 */
[----:B0-----:R-:W-:Y:S02]  /*1160*/  IADD3 R17, P5, PT, R12, 0x40, RZ ;  /* 0x000000400c117810 */ /* 0x001fe40007fbe0ff */
[----:B-1----:R-:W-:-:S04]  /*1170*/  IADD3 R19, P6, PT, R14, 0x40, RZ ;  /* 0x000000400e137810 */ /* 0x002fc80007fde0ff */
[----:B------:R-:W-:Y:S01]  /*1180*/  IADD3.X R22, PT, PT, RZ, R15, RZ, P6, !PT ;  /* 0x0000000fff167210 */ /* 0x000fe200037fe4ff */
[----:B----4-:R-:W-:Y:S01]  /*1190*/  FADD R23, R20, R23 ;  /* 0x0000001714177221 */ /* 0x010fe20000000000 */
[----:B------:R-:W-:-:S04]  /*11a0*/  IMAD.X R20, RZ, RZ, R13, P5 ;  /* 0x000000ffff147224 */ /* 0x000fc800028e060d */
[----:B------:R2:W-:Y:S01]  /*11b0*/  STG.E desc[UR6][R14.64+0x1c], R23 ;  /* 0x00001c170e007986 */ /* 0x0005e2000c101906 */
[----:B------:R-:W-:Y:S05]  /*11c0*/  @P4 BRA `(.L_x_22) ;  /* 0xfffffff800d44947 */ /* 0x000fea000383ffff */
[----:B------:R-:W-:-:S07]  /*11d0*/  IMAD.MOV.U32 R17, RZ, RZ, R9 ;  /* 0x000000ffff117224 */ /* 0x000fce00078e0009 */
.L_x_21:
[----:B------:R-:W-:-:S13]  /*11e0*/  ISETP.NE.AND P4, PT, R18, RZ, PT ;  /* 0x000000ff1200720c */ /* 0x000fda0003f85270 */
[----:B------:R-:W-:Y:S05]  /*11f0*/  @!P4 BRA `(.L_x_23) ;  /* 0x000000040038c947 */ /* 0x000fea0003800000 */
[----:B------:R-:W-:Y:S01]  /*1200*/  ISETP.NE.AND P4, PT, R16, RZ, PT ;  /* 0x000000ff1000720c */ /* 0x000fe20003f85270 */
[----:B------:R-:W-:-:S12]  /*1210*/  @!P2 BRA `(.L_x_24) ;  /* 0x00000000008ca947 */ /* 0x000fd80003800000 */
[----:B--2---:R-:W-:-:S04]  /*1220*/  IMAD.WIDE.U32 R14, R17, 0x4, R2 ;  /* 0x00000004110e7825 */ /* 0x004fc800078e0002 */
[----:B-1----:R-:W-:Y:S01]  /*1230*/  IMAD.WIDE.U32 R12, R17, 0x4, R6 ;  /* 0x00000004110c7825 */ /* 0x002fe200078e0006 */
[----:B------:R-:W2:Y:S04]  /*1240*/  LDG.E R0, desc[UR6][R14.64] ;  /* 0x000000060e007981 */ /* 0x000ea8000c1e1900 */
[----:B------:R-:W2:Y:S04]  /*1250*/  LDG.E R19, desc[UR6][R12.64] ;  /* 0x000000060c137981 */ /* 0x000ea8000c1e1900 */
[----:B------:R-:W3:Y:S04]  /*1260*/  LDG.E R21, desc[UR6][R12.64+0x4] ;  /* 0x000004060c157981 */ /* 0x000ee8000c1e1900 */
[----:B------:R-:W4:Y:S04]  /*1270*/  LDG.E R23, desc[UR6][R12.64+0x8] ;  /* 0x000008060c177981 */ /* 0x000f28000c1e1900 */
[----:B------:R-:W5:Y:S01]  /*1280*/  LDG.E R25, desc[UR6][R12.64+0xc] ;  /* 0x00000c060c197981 */ /* 0x000f62000c1e1900 */
[----:B--2---:R-:W-:-:S05]  /*1290*/  FADD R19, R0, R19 ;  /* 0x0000001300137221 */ /* 0x004fca0000000000 */
[----:B------:R0:W-:Y:S04]  /*12a0*/  STG.E desc[UR6][R12.64], R19 ;  /* 0x000000130c007986 */ /* 0x0001e8000c101906 */
[----:B------:R-:W3:Y:S04]  /*12b0*/  LDG.E R0, desc[UR6][R14.64+0x4] ;  /* 0x000004060e007981 */ /* 0x000ee8000c1e1900 */
[----:B0-----:R-:W2:Y:S01]  /*12c0*/  LDG.E R19, desc[UR6][R12.64+0x10] ;  /* 0x000010060c137981 */ /* 0x001ea2000c1e1900 */
[----:B---3--:R-:W-:-:S05]  /*12d0*/  FADD R21, R0, R21 ;  /* 0x0000001500157221 */ /* 0x008fca0000000000 */
[----:B------:R0:W-:Y:S04]  /*12e0*/  STG.E desc[UR6][R12.64+0x4], R21 ;  /* 0x000004150c007986 */ /* 0x0001e8000c101906 */
[----:B------:R-:W4:Y:S04]  /*12f0*/  LDG.E R0, desc[UR6][R14.64+0x8] ;  /* 0x000008060e007981 */ /* 0x000f28000c1e1900 */
[----:B0-----:R-:W3:Y:S01]  /*1300*/  LDG.E R21, desc[UR6][R12.64+0x14] ;  /* 0x000014060c157981 */ /* 0x001ee2000c1e1900 */
[----:B----4-:R-:W-:-:S05]  /*1310*/  FADD R23, R0, R23 ;  /* 0x0000001700177221 */ /* 0x010fca0000000000 */
[----:B------:R0:W-:Y:S04]  /*1320*/  STG.E desc[UR6][R12.64+0x8], R23 ;  /* 0x000008170c007986 */ /* 0x0001e8000c101906 */
[----:B------:R-:W5:Y:S04]  /*1330*/  LDG.E R0, desc[UR6][R14.64+0xc] ;  /* 0x00000c060e007981 */ /* 0x000f68000c1e1900 */
[----:B0-----:R-:W4:Y:S01]  /*1340*/  LDG.E R23, desc[UR6][R12.64+0x18] ;  /* 0x000018060c177981 */ /* 0x001f22000c1e1900 */
[----:B-----5:R-:W-:-:S05]  /*1350*/  FADD R25, R0, R25 ;  /* 0x0000001900197221 */ /* 0x020fca0000000000 */
[----:B------:R0:W-:Y:S04]  /*1360*/  STG.E desc[UR6][R12.64+0xc], R25 ;  /* 0x00000c190c007986 */ /* 0x0001e8000c101906 */
[----:B------:R-:W2:Y:S04]  /*1370*/  LDG.E R0, desc[UR6][R14.64+0x10] ;  /* 0x000010060e007981 */ /* 0x000ea8000c1e1900 */
[----:B0-----:R-:W5:Y:S01]  /*1380*/  LDG.E R25, desc[UR6][R12.64+0x1c] ;  /* 0x00001c060c197981 */ /* 0x001f62000c1e1900 */
[----:B--2---:R-:W-:-:S05]  /*1390*/  FADD R19, R0, R19 ;  /* 0x0000001300137221 */ /* 0x004fca0000000000 */
[----:B------:R0:W-:Y:S04]  /*13a0*/  STG.E desc[UR6][R12.64+0x10], R19 ;  /* 0x000010130c007986 */ /* 0x0001e8000c101906 */
[----:B------:R-:W3:Y:S02]  /*13b0*/  LDG.E R0, desc[UR6][R14.64+0x14] ;  /* 0x000014060e007981 */ /* 0x000ee4000c1e1900 */
[----:B---3--:R-:W-:-:S05]  /*13c0*/  FADD R21, R0, R21 ;  /* 0x0000001500157221 */ /* 0x008fca0000000000 */
[----:B------:R0:W-:Y:S04]  /*13d0*/  STG.E desc[UR6][R12.64+0x14], R21 ;  /* 0x000014150c007986 */ /* 0x0001e8000c101906 */
[----:B------:R-:W4:Y:S02]  /*13e0*/  LDG.E R0, desc[UR6][R14.64+0x18] ;  /* 0x000018060e007981 */ /* 0x000f24000c1e1900 */
[----:B----4-:R-:W-:-:S05]  /*13f0*/  FADD R23, R0, R23 ;  /* 0x0000001700177221 */ /* 0x010fca0000000000 */
[----:B------:R0:W-:Y:S04]  /*1400*/  STG.E desc[UR6][R12.64+0x18], R23 ;  /* 0x000018170c007986 */ /* 0x0001e8000c101906 */
[----:B------:R-:W5:Y:S01]  /*1410*/  LDG.E R0, desc[UR6][R14.64+0x1c] ;  /* 0x00001c060e007981 */ /* 0x000f62000c1e1900 */
[----:B------:R-:W-:Y:S02]  /*1420*/  VIADD R17, R17, 0x8 ;  /* 0x0000000811117836 */ /* 0x000fe40000000000 */
[----:B-----5:R-:W-:-:S05]  /*1430*/  FADD R25, R0, R25 ;  /* 0x0000001900197221 */ /* 0x020fca0000000000 */
[----:B------:R0:W-:Y:S02]  /*1440*/  STG.E desc[UR6][R12.64+0x1c], R25 ;  /* 0x00001c190c007986 */ /* 0x0001e4000c101906 */
.L_x_24:
[----:B------:R-:W-:Y:S05]  /*1450*/  @!P4 BRA `(.L_x_23) ;  /* 0x0000000000a0c947 */ /* 0x000fea0003800000 */
[----:B------:R-:W-:Y:S01]  /*1460*/  ISETP.NE.AND P4, PT, R8, RZ, PT ;  /* 0x000000ff0800720c */ /* 0x000fe20003f85270 */
[----:B------:R-:W-:-:S12]  /*1470*/  @!P1 BRA `(.L_x_25) ;  /* 0x00000000004c9947 */ /* 0x000fd80003800000 */
[----:B--2---:R-:W-:-:S04]  /*1480*/  IMAD.WIDE.U32 R14, R17, 0x4, R2 ;  /* 0x00000004110e7825 */ /* 0x004fc800078e0002 */
[----:B01----:R-:W-:Y:S01]  /*1490*/  IMAD.WIDE.U32 R12, R17, 0x4, R6 ;  /* 0x00000004110c7825 */ /* 0x003fe200078e0006 */
[----:B------:R-:W2:Y:S04]  /*14a0*/  LDG.E R0, desc[UR6][R14.64] ;  /* 0x000000060e007981 */ /* 0x000ea8000c1e1900 */
[----:B------:R-:W2:Y:S04]  /*14b0*/  LDG.E R19, desc[UR6][R12.64] ;  /* 0x000000060c137981 */ /* 0x000ea8000c1e1900 */
[----:B------:R-:W3:Y:S04]  /*14c0*/  LDG.E R21, desc[UR6][R12.64+0x4] ;  /* 0x000004060c157981 */ /* 0x000ee8000c1e1900 */
[----:B------:R-:W4:Y:S04]  /*14d0*/  LDG.E R23, desc[UR6][R12.64+0x8] ;  /* 0x000008060c177981 */ /* 0x000f28000c1e1900 */
[----:B------:R-:W5:Y:S01]  /*14e0*/  LDG.E R25, desc[UR6][R12.64+0xc] ;  /* 0x00000c060c197981 */ /* 0x000f62000c1e1900 */
        /* <DEDUP_REMOVED lines=9> */
[----:B------:R-:W-:Y:S01]  /*1580*/  IADD3 R17, PT, PT, R17, 0x4, RZ ;  /* 0x0000000411117810 */ /* 0x000fe20007ffe0ff */
[----:B-----5:R-:W-:-:S05]  /*1590*/  FADD R25, R0, R25 ;  /* 0x0000001900197221 */ /* 0x020fca0000000000 */
[----:B------:R0:W-:Y:S02]  /*15a0*/  STG.E desc[UR6][R12.64+0xc], R25 ;  /* 0x00000c190c007986 */ /* 0x0001e4000c101906 */
.L_x_25:
[----:B------:R-:W-:Y:S05]  /*15b0*/  @!P4 BRA `(.L_x_23) ;  /* 0x000000000048c947 */ /* 0x000fea0003800000 */
[----:B0-----:R-:W-:-:S04]  /*15c0*/  IMAD.WIDE.U32 R12, R17, 0x4, R2 ;  /* 0x00000004110c7825 */ /* 0x001fc800078e0002 */
[----:B-12---:R-:W-:Y:S01]  /*15d0*/  IMAD.WIDE.U32 R14, R17, 0x4, R6 ;  /* 0x00000004110e7825 */ /* 0x006fe200078e0006 */
[----:B------:R-:W2:Y:S04]  /*15e0*/  LDG.E R0, desc[UR6][R12.64] ;  /* 0x000000060c007981 */ /* 0x000ea8000c1e1900 */
[----:B------:R-:W2:Y:S01]  /*15f0*/  LDG.E R17, desc[UR6][R14.64] ;  /* 0x000000060e117981 */ /* 0x000ea2000c1e1900 */
[----:B------:R-:W-:Y:S01]  /*1600*/  ISETP.NE.AND P4, PT, R8, 0x1, PT ;  /* 0x000000010800780c */ /* 0x000fe20003f85270 */
[----:B--2---:R-:W-:-:S05]  /*1610*/  FADD R17, R0, R17 ;  /* 0x0000001100117221 */ /* 0x004fca0000000000 */
[----:B------:R3:W-:Y:S07]  /*1620*/  STG.E desc[UR6][R14.64], R17 ;  /* 0x000000110e007986 */ /* 0x0007ee000c101906 */
[----:B------:R-:W-:Y:S05]  /*1630*/  @!P4 BRA `(.L_x_23) ;  /* 0x000000000028c947 */ /* 0x000fea0003800000 */
[----:B------:R-:W2:Y:S04]  /*1640*/  LDG.E R0, desc[UR6][R12.64+0x4] ;  /* 0x000004060c007981 */ /* 0x000ea8000c1e1900 */
[----:B---3--:R-:W2:Y:S01]  /*1650*/  LDG.E R17, desc[UR6][R14.64+0x4] ;  /* 0x000004060e117981 */ /* 0x008ea2000c1e1900 */
[----:B------:R-:W-:Y:S01]  /*1660*/  ISETP.NE.AND P4, PT, R8, 0x2, PT ;  /* 0x000000020800780c */ /* 0x000fe20003f85270 */
[----:B--2---:R-:W-:-:S05]  /*1670*/  FADD R17, R0, R17 ;  /* 0x0000001100117221 */ /* 0x004fca0000000000 */
[----:B------:R4:W-:Y:S07]  /*1680*/  STG.E desc[UR6][R14.64+0x4], R17 ;  /* 0x000004110e007986 */ /* 0x0009ee000c101906 */
[----:B------:R-:W-:Y:S05]  /*1690*/  @!P4 BRA `(.L_x_23) ;  /* 0x000000000010c947 */ /* 0x000fea0003800000 */
[----:B------:R-:W2:Y:S04]  /*16a0*/  LDG.E R12, desc[UR6][R12.64+0x8] ;  /* 0x000008060c0c7981 */ /* 0x000ea8000c1e1900 */
[----:B----4-:R-:W2:Y:S02]  /*16b0*/  LDG.E R17, desc[UR6][R14.64+0x8] ;  /* 0x000008060e117981 */ /* 0x010ea4000c1e1900 */
[----:B--2---:R-:W-:-:S05]  /*16c0*/  FADD R17, R12, R17 ;  /* 0x000000110c117221 */ /* 0x004fca0000000000 */
[----:B------:R0:W-:Y:S02]  /*16d0*/  STG.E desc[UR6][R14.64+0x8], R17 ;  /* 0x000008110e007986 */ /* 0x0001e4000c101906 */
.L_x_23:
[----:B0-----:R-:W1:Y:S02]  /*16e0*/  LDC R13, c[0x0][0x3a0] ;  /* 0x0000e800ff0d7b82 */ /* 0x001e640000000800 */
[----:B-1----:R-:W-:-:S04]  /*16f0*/  IMAD.WIDE R6, R13, 0x4, R6 ;  /* 0x000000040d067825 */ /* 0x002fc800078e0206 */
[----:B------:R-:W-:Y:S01]  /*1700*/  IMAD.MOV.U32 R0, RZ, RZ, R6 ;  /* 0x000000ffff007224 */ /* 0x000fe200078e0006 */
[----:B------:R-:W-:Y:S06]  /*1710*/  @P0 BRA `(.L_x_26) ;  /* 0xfffffff400580947 */ /* 0x000fec000383ffff */
[----:B------:R-:W-:Y:S05]  /*1720*/  EXIT ;  /* 0x000000000000794d */ /* 0x000fea0003800000 */
.L_x_27:
        /* <DEDUP_REMOVED lines=13> */
.L_x_111:


//--------------------- .text._Z18backprop_mean_poolPfPKfPKiiii --------------------------
	.section	.text._Z18backprop_mean_poolPfPKfPKiiii,"ax",@progbits
	.align	128
        .global         _Z18backprop_mean_poolPfPKfPKiiii
        .type           _Z18backprop_mean_poolPfPKfPKiiii,@function
        .size           _Z18backprop_mean_poolPfPKfPKiiii,(.L_x_108 - _Z18backprop_mean_poolPfPKfPKiiii)
        .other          _Z18backprop_mean_poolPfPKfPKiiii,@"STO_CUDA_ENTRY STV_DEFAULT"
_Z18backprop_mean_poolPfPKfPKiiii:
.text._Z18backprop_mean_poolPfPKfPKiiii:
        /* <DEDUP_REMOVED lines=19> */
.L_x_30:
        /* <DEDUP_REMOVED lines=72> */
.L_x_29:
        /* <DEDUP_REMOVED lines=43> */
.L_x_31:
        /* <DEDUP_REMOVED lines=27> */
.L_x_32:
[----:B------:R-:W-:Y:S05]  /*0a10*/  @!P1 BRA `(.L_x_28) ;  /* 0x0000000000409947 */ /* 0x000fea0003800000 */
[----:B------:R-:W0:Y:S01]  /*0a20*/  LDC R15, c[0x0][0x3a0] ;  /* 0x0000e800ff0f7b82 */ /* 0x000e220000000800 */
[----:B------:R-:W-:-:S07]  /*0a30*/  UMOV UR4, URZ ;  /* 0x000000ff00047c82 */ /* 0x000fce0008000000 */
[----:B------:R-:W4:Y:S02]  /*0a40*/  LDC.64 R12, c[0x0][0x390] ;  /* 0x0000e400ff0c7b82 */ /* 0x000f240000000a00 */
.L_x_33:
[----:B----4-:R-:W-:-:S06]  /*0a50*/  IMAD.WIDE.U32 R4, R8, 0x4, R12 ;  /* 0x0000000408047825 */ /* 0x010fcc00078e000c */
[----:B--2---:R-:W2:Y:S01]  /*0a60*/  LDG.E R4, desc[UR6][R4.64] ;  /* 0x0000000604047981 */ /* 0x004ea2000c1e1900 */
[----:B------:R-:W-:Y:S01]  /*0a70*/  UIADD3 UR4, UPT, UPT, UR4, 0x1, URZ ;  /* 0x0000000104047890 */ /* 0x000fe2000fffe0ff */
[----:B-1----:R-:W-:Y:S01]  /*0a80*/  MOV R11, R7 ;  /* 0x00000007000b7202 */ /* 0x002fe20000000f00 */
[----:B------:R-:W-:Y:S02]  /*0a90*/  IMAD.MOV.U32 R10, RZ, RZ, R0 ;  /* 0x000000ffff0a7224 */ /* 0x000fe400078e0000 */
[----:B0--3--:R-:W-:Y:S02]  /*0aa0*/  IMAD.WIDE R2, R15, 0x4, R2 ;  /* 0x000000040f027825 */ /* 0x009fe400078e0202 */
[----:B------:R-:W-:Y:S02]  /*0ab0*/  ISETP.NE.AND P0, PT, R14, UR4, PT ;  /* 0x000000040e007c0c */ /* 0x000fe4000bf05270 */
[----:B------:R-:W-:Y:S02]  /*0ac0*/  VIADD R8, R8, 0x1 ;  /* 0x0000000108087836 */ /* 0x000fe40000000000 */
[----:B--2---:R-:W-:-:S04]  /*0ad0*/  IMAD R9, R4, R15, RZ ;  /* 0x0000000f04097224 */ /* 0x004fc800078e02ff */
[----:B------:R-:W-:-:S04]  /*0ae0*/  IMAD.WIDE R10, R9, 0x4, R10 ;  /* 0x00000004090a7825 */ /* 0x000fc800078e020a */
[----:B------:R-:W-:Y:S02]  /*0af0*/  IMAD.MOV.U32 R0, RZ, RZ, R10 ;  /* 0x000000ffff007224 */ /* 0x000fe400078e000a */
[----:B------:R-:W-:Y:S01]  /*0b00*/  IMAD.MOV.U32 R7, RZ, RZ, R11 ;  /* 0x000000ffff077224 */ /* 0x000fe200078e000b */
[----:B------:R-:W-:Y:S06]  /*0b10*/  @P0 BRA `(.L_x_33) ;  /* 0xfffffffc00cc0947 */ /* 0x000fec000383ffff */
.L_x_28:
[----:B------:R-:W0:Y:S02]  /*0b20*/  LDC.64 R4, c[0x0][0x390] ;  /* 0x0000e400ff047b82 */ /* 0x000e240000000a00 */
[----:B0-----:R-:W-:-:S06]  /*0b30*/  IMAD.WIDE.U32 R4, R6, 0x4, R4 ;  /* 0x0000000406047825 */ /* 0x001fcc00078e0004 */
[----:B--2---:R-:W2:Y:S02]  /*0b40*/  LDG.E R4, desc[UR6][R4.64] ;  /* 0x0000000604047981 */ /* 0x004ea4000c1e1900 */
[----:B--2---:R-:W0:Y:S08]  /*0b50*/  I2F.F64 R8, R4 ;  /* 0x0000000400087312 */ /* 0x004e300000201c00 */
[----:B0-----:R-:W0:Y:S01]  /*0b60*/  MUFU.RCP64H R11, R9 ;  /* 0x00000009000b7308 */ /* 0x001e220000001800 */
[----:B------:R-:W-:-:S04]  /*0b70*/  IADD3 R10, PT, PT, R9, 0x300402, RZ ;  /* 0x00300402090a7810 */ /* 0x000fc80007ffe0ff */
[----:B------:R-:W-:Y:S02]  /*0b80*/  FSETP.GEU.AND P0, PT, |R10|, 5.8789094863358348022e-39, PT ;  /* 0x004004020a00780b */ /* 0x000fe40003f0e200 */
[----:B0-----:R-:W-:-:S08]  /*0b90*/  DFMA R12, -R8, R10, 1 ;  /* 0x3ff00000080c742b */ /* 0x001fd0000000010a */
[----:B------:R-:W-:-:S08]  /*0ba0*/  DFMA R12, R12, R12, R12 ;  /* 0x0000000c0c0c722b */ /* 0x000fd0000000000c */
[----:B------:R-:W-:-:S08]  /*0bb0*/  DFMA R12, R10, R12, R10 ;  /* 0x0000000c0a0c722b */ /* 0x000fd0000000000a */
[----:B------:R-:W-:-:S08]  /*0bc0*/  DFMA R14, -R8, R12, 1 ;  /* 0x3ff00000080e742b */ /* 0x000fd0000000010c */
[----:B------:R-:W-:Y:S01]  /*0bd0*/  DFMA R12, R12, R14, R12 ;  /* 0x0000000e0c0c722b */ /* 0x000fe2000000000c */
[----:B------:R-:W-:Y:S10]  /*0be0*/  @P0 BRA `(.L_x_34) ;  /* 0x0000000000100947 */ /* 0x000ff40003800000 */
[----:B------:R-:W-:Y:S02]  /*0bf0*/  LOP3.LUT R5, R9, 0x7fffffff, RZ, 0xc0, !PT ;  /* 0x7fffffff09057812 */ /* 0x000fe400078ec0ff */
[----:B------:R-:W-:-:S03]  /*0c00*/  MOV R6, 0xc30 ;  /* 0x00000c3000067802 */ /* 0x000fc60000000f00 */
[----:B------:R-:W-:-:S07]  /*0c10*/  VIADD R12, R5, 0xfff00000 ;  /* 0xfff00000050c7836 */ /* 0x000fce0000000000 */
[----:B-1-3--:R-:W-:Y:S05]  /*0c20*/  CALL.REL.NOINC `($__internal_0_$__cuda_sm20_dblrcp_rn_slowpath_v3) ;  /* 0x0000000800fc7944 */ /* 0x00afea0003c00000 */
.L_x_34:
[----:B------:R-:W-:-:S13]  /*0c30*/  ISETP.GE.AND P0, PT, R4, 0x1, PT ;  /* 0x000000010400780c */ /* 0x000fda0003f06270 */
[----:B------:R-:W-:Y:S05]  /*0c40*/  @!P0 EXIT ;  /* 0x000000000000894d */ /* 0x000fea0003800000 */
[----:B------:R-:W0:Y:S02]  /*0c50*/  LDC R9, c[0x0][0x3a0] ;  /* 0x0000e800ff097b82 */ /* 0x000e240000000800 */
[----:B0-----:R-:W-:-:S13]  /*0c60*/  ISETP.GE.AND P0, PT, R9, 0x1, PT ;  /* 0x000000010900780c */ /* 0x001fda0003f06270 */
[----:B------:R-:W-:Y:S05]  /*0c70*/  @!P0 EXIT ;  /* 0x000000000000894d */ /* 0x000fea0003800000 */
[----:B------:R0:W2:Y:S01]  /*0c80*/  F2F.F32.F64 R12, R12 ;  /* 0x0000000c000c7310 */ /* 0x0000a20000301000 */
[C---:B------:R-:W-:Y:S01]  /*0c90*/  LOP3.LUT R19, R9.reuse, 0xf, RZ, 0xc0, !PT ;  /* 0x0000000f09137812 */ /* 0x040fe200078ec0ff */
[C---:B------:R-:W-:Y:S01]  /*0ca0*/  VIADD R5, R9.reuse, 0xffffffff ;  /* 0xffffffff09057836 */ /* 0x040fe20000000000 */
[----:B------:R-:W-:Y:S01]  /*0cb0*/  LOP3.LUT R18, R9, 0x7, RZ, 0xc0, !PT ;  /* 0x0000000709127812 */ /* 0x000fe200078ec0ff */
[----:B------:R-:W-:Y:S01]  /*0cc0*/  UMOV UR4, URZ ;  /* 0x000000ff00047c82 */ /* 0x000fe20008000000 */
[----:B---3--:R-:W-:Y:S01]  /*0cd0*/  IADD3 R11, P0, PT, R2, 0x20, RZ ;  /* 0x00000020020b7810 */ /* 0x008fe20007f1e0ff */
[----:B------:R-:W-:Y:S01]  /*0ce0*/  VIADD R6, R19, 0xffffffff ;  /* 0xffffffff13067836 */ /* 0x000fe20000000000 */
[----:B------:R-:W-:Y:S02]  /*0cf0*/  IADD3 R8, PT, PT, R18, -0x1, RZ ;  /* 0xffffffff12087810 */ /* 0x000fe40007ffe0ff */
[----:B------:R-:W-:Y:S02]  /*0d00*/  LOP3.LUT R10, R9, 0x7ffffff0, RZ, 0xc0, !PT ;  /* 0x7ffffff0090a7812 */ /* 0x000fe400078ec0ff */
[----:B------:R-:W-:-:S02]  /*0d10*/  ISETP.GE.U32.AND P3, PT, R5, 0xf, PT ;  /* 0x0000000f0500780c */ /* 0x000fc40003f66070 */
[----:B------:R-:W-:Y:S01]  /*0d20*/  ISETP.GE.U32.AND P1, PT, R8, 0x3, PT ;  /* 0x000000030800780c */ /* 0x000fe20003f26070 */
[----:B------:R-:W-:Y:S01]  /*0d30*/  IMAD.X R8, RZ, RZ, R3, P0 ;  /* 0x000000ffff087224 */ /* 0x000fe200000e0603 */
[----:B------:R-:W-:Y:S01]  /*0d40*/  ISETP.GE.U32.AND P2, PT, R6, 0x7, PT ;  /* 0x000000070600780c */ /* 0x000fe20003f46070 */
[----:B------:R-:W-:Y:S01]  /*0d50*/  IMAD.MOV R5, RZ, RZ, -R10 ;  /* 0x000000ffff057224 */ /* 0x000fe200078e0a0a */
[----:B0-2---:R-:W-:-:S11]  /*0d60*/  LOP3.LUT R9, R9, 0x3, RZ, 0xc0, !PT ;  /* 0x0000000309097812 */ /* 0x005fd600078ec0ff */
.L_x_40:
[----:B------:R-:W-:Y:S01]  /*0d70*/  UIADD3 UR4, UPT, UPT, UR4, 0x1, URZ ;  /* 0x0000000104047890 */ /* 0x000fe2000fffe0ff */
[----:B------:R-:W-:Y:S01]  /*0d80*/  IMAD.MOV.U32 R13, RZ, RZ, RZ ;  /* 0x000000ffff0d7224 */ /* 0x000fe200078e00ff */
[----:B------:R-:W-:-:S04]  /*0d90*/  MOV R6, R0 ;  /* 0x0000000000067202 */ /* 0x000fc80000000f00 */
[----:B------:R-:W-:Y:S01]  /*0da0*/  ISETP.NE.AND P0, PT, R4, UR4, PT ;  /* 0x0000000404007c0c */ /* 0x000fe2000bf05270 */
[----:B--23--:R-:W-:-:S12]  /*0db0*/  @!P3 BRA `(.L_x_35) ;  /* 0x000000040044b947 */ /* 0x00cfd80003800000 */
[----:B------:R-:W-:Y:S01]  /*0dc0*/  IADD3 R21, P4, PT, R6, 0x20, RZ ;  /* 0x0000002006157810 */ /* 0x000fe20007f9e0ff */
[----:B------:R-:W-:Y:S02]  /*0dd0*/  IMAD.MOV.U32 R13, RZ, RZ, R11 ;  /* 0x000000ffff0d7224 */ /* 0x000fe400078e000b */
[----:B------:R-:W-:Y:S01]  /*0de0*/  IMAD.MOV.U32 R20, RZ, RZ, R8 ;  /* 0x000000ffff147224 */ /* 0x000fe200078e0008 */
[----:B-1----:R-:W-:Y:S01]  /*0df0*/  IADD3.X R22, PT, PT, RZ, R7, RZ, P4, !PT ;  /* 0x00000007ff167210 */ /* 0x002fe200027fe4ff */
[----:B------:R-:W-:-:S08]  /*0e00*/  IMAD.MOV.U32 R0, RZ, RZ, R5 ;  /* 0x000000ffff007224 */ /* 0x000fd000078e0005 */
.L_x_36:
[----:B---3--:R-:W-:Y:S01]  /*0e10*/  IMAD.MOV.U32 R16, RZ, RZ, R21 ;  /* 0x000000ffff107224 */ /* 0x008fe200078e0015 */
[----:B------:R-:W-:Y:S01]  /*0e20*/  MOV R15, R20 ;  /* 0x00000014000f7202 */ /* 0x000fe20000000f00 */
[----:B------:R-:W-:Y:S02]  /*0e30*/  IMAD.MOV.U32 R17, RZ, RZ, R22 ;  /* 0x000000ffff117224 */ /* 0x000fe400078e0016 */
[----:B------:R-:W-:-:S03]  /*0e40*/  IMAD.MOV.U32 R14, RZ, RZ, R13 ;  /* 0x000000ffff0e7224 */ /* 0x000fc600078e000d */
[----:B------:R-:W2:Y:S04]  /*0e50*/  LDG.E R21, desc[UR6][R16.64+-0x20] ;  /* 0xffffe00610157981 */ /* 0x000ea8000c1e1900 */
[----:B------:R-:W2:Y:S04]  /*0e60*/  LDG.E R13, desc[UR6][R14.64+-0x20] ;  /* 0xffffe0060e0d7981 */ /* 0x000ea8000c1e1900 */
[----:B------:R-:W3:Y:S04]  /*0e70*/  LDG.E R23, desc[UR6][R16.64+-0x1c] ;  /* 0xffffe40610177981 */ /* 0x000ee8000c1e1900 */
[----:B------:R-:W4:Y:S04]  /*0e80*/  LDG.E R25, desc[UR6][R16.64+-0x18] ;  /* 0xffffe80610197981 */ /* 0x000f28000c1e1900 */
[----:B------:R-:W5:Y:S01]  /*0e90*/  LDG.E R27, desc[UR6][R16.64+-0x14] ;  /* 0xffffec06101b7981 */ /* 0x000f62000c1e1900 */
[----:B--2---:R-:W-:-:S05]  /*0ea0*/  FFMA R13, R12, R13, R21 ;  /* 0x0000000d0c0d7223 */ /* 0x004fca0000000015 */
[----:B------:R0:W-:Y:S04]  /*0eb0*/  STG.E desc[UR6][R16.64+-0x20], R13 ;  /* 0xffffe00d10007986 */ /* 0x0001e8000c101906 */
[----:B------:R-:W3:Y:S02]  /*0ec0*/  LDG.E R21, desc[UR6][R14.64+-0x1c] ;  /* 0xffffe4060e157981 */ /* 0x000ee4000c1e1900 */
[----:B---3--:R-:W-:-:S05]  /*0ed0*/  FFMA R21, R12, R21, R23 ;  /* 0x000000150c157223 */ /* 0x008fca0000000017 */
[----:B------:R1:W-:Y:S04]  /*0ee0*/  STG.E desc[UR6][R16.64+-0x1c], R21 ;  /* 0xffffe41510007986 */ /* 0x0003e8000c101906 */
[----:B------:R-:W4:Y:S02]  /*0ef0*/  LDG.E R23, desc[UR6][R14.64+-0x18] ;  /* 0xffffe8060e177981 */ /* 0x000f24000c1e1900 */
[----:B----4-:R-:W-:-:S05]  /*0f00*/  FFMA R23, R12, R23, R25 ;  /* 0x000000170c177223 */ /* 0x010fca0000000019 */
[----:B------:R2:W-:Y:S04]  /*0f10*/  STG.E desc[UR6][R16.64+-0x18], R23 ;  /* 0xffffe81710007986 */ /* 0x0005e8000c101906 */
[----:B------:R-:W5:Y:S02]  /*0f20*/  LDG.E R25, desc[UR6][R14.64+-0x14] ;  /* 0xffffec060e197981 */ /* 0x000f64000c1e1900 */
[C---:B-----5:R-:W-:Y:S02]  /*0f30*/  FFMA R25, R12.reuse, R25, R27 ;  /* 0x000000190c197223 */ /* 0x060fe4000000001b */
[----:B------:R-:W3:Y:S04]  /*0f40*/  LDG.E R27, desc[UR6][R16.64+-0x10] ;  /* 0xfffff006101b7981 */ /* 0x000ee8000c1e1900 */
[----:B------:R4:W-:Y:S04]  /*0f50*/  STG.E desc[UR6][R16.64+-0x14], R25 ;  /* 0xffffec1910007986 */ /* 0x0009e8000c101906 */
[----:B0-----:R-:W3:Y:S02]  /*0f60*/  LDG.E R13, desc[UR6][R14.64+-0x10] ;  /* 0xfffff0060e0d7981 */ /* 0x001ee4000c1e1900 */
[----:B---3--:R-:W-:-:S02]  /*0f70*/  FFMA R13, R12, R13, R27 ;  /* 0x0000000d0c0d7223 */ /* 0x008fc4000000001b */
[----:B------:R-:W3:Y:S04]  /*0f80*/  LDG.E R27, desc[UR6][R16.64+-0xc] ;  /* 0xfffff406101b7981 */ /* 0x000ee8000c1e1900 */
[----:B------:R0:W-:Y:S04]  /*0f90*/  STG.E desc[UR6][R16.64+-0x10], R13 ;  /* 0xfffff00d10007986 */ /* 0x0001e8000c101906 */
[----:B-1----:R-:W3:Y:S02]  /*0fa0*/  LDG.E R21, desc[UR6][R14.64+-0xc] ;  /* 0xfffff4060e157981 */ /* 0x002ee4000c1e1900 */
[----:B---3--:R-:W-:-:S02]  /*0fb0*/  FFMA R21, R12, R21, R27 ;  /* 0x000000150c157223 */ /* 0x008fc4000000001b */
[----:B------:R-:W3:Y:S04]  /*0fc0*/  LDG.E R27, desc[UR6][R16.64+-0x8] ;  /* 0xfffff806101b7981 */ /* 0x000ee8000c1e1900 */
[----:B------:R1:W-:Y:S04]  /*0fd0*/  STG.E desc[UR6][R16.64+-0xc], R21 ;  /* 0xfffff41510007986 */ /* 0x0003e8000c101906 */
[----:B--2---:R-:W3:Y:S02]  /*0fe0*/  LDG.E R23, desc[UR6][R14.64+-0x8] ;  /* 0xfffff8060e177981 */ /* 0x004ee4000c1e1900 */
[----:B---3--:R-:W-:-:S02]  /*0ff0*/  FFMA R23, R12, R23, R27 ;  /* 0x000000170c177223 */ /* 0x008fc4000000001b */
[----:B------:R-:W2:Y:S04]  /*1000*/  LDG.E R27, desc[UR6][R16.64+-0x4] ;  /* 0xfffffc06101b7981 */ /* 0x000ea8000c1e1900 */
[----:B------:R3:W-:Y:S04]  /*1010*/  STG.E desc[UR6][R16.64+-0x8], R23 ;  /* 0xfffff81710007986 */ /* 0x0007e8000c101906 */
[----:B----4-:R-:W2:Y:S02]  /*1020*/  LDG.E R25, desc[UR6][R14.64+-0x4] ;  /* 0xfffffc060e197981 */ /* 0x010ea4000c1e1900 */
[----:B--2---:R-:W-:-:S02]  /*1030*/  FFMA R25, R12, R25, R27 ;  /* 0x000000190c197223 */ /* 0x004fc4000000001b */
[----:B------:R-:W2:Y:S04]  /*1040*/  LDG.E R27, desc[UR6][R16.64] ;  /* 0x00000006101b7981 */ /* 0x000ea8000c1e1900 */
[----:B------:R4:W-:Y:S04]  /*1050*/  STG.E desc[UR6][R16.64+-0x4], R25 ;  /* 0xfffffc1910007986 */ /* 0x0009e8000c101906 */
[----:B0-----:R-:W2:Y:S02]  /*1060*/  LDG.E R13, desc[UR6][R14.64] ;  /* 0x000000060e0d7981 */ /* 0x001ea4000c1e1900 */
[----:B--2---:R-:W-:-:S02]  /*1070*/  FFMA R13, R12, R13, R27 ;  /* 0x0000000d0c0d7223 */ /* 0x004fc4000000001b */
[----:B------:R-:W2:Y:S04]  /*1080*/  LDG.E R27, desc[UR6][R16.64+0x4] ;  /* 0x00000406101b7981 */ /* 0x000ea8000c1e1900 */
[----:B------:R0:W-:Y:S04]  /*1090*/  STG.E desc[UR6][R16.64], R13 ;  /* 0x0000000d10007986 */ /* 0x0001e8000c101906 */
[----:B-1----:R-:W2:Y:S02]  /*10a0*/  LDG.E R21, desc[UR6][R14.64+0x4] ;  /* 0x000004060e157981 */ /* 0x002ea4000c1e1900 */
[----:B--2---:R-:W-:-:S02]  /*10b0*/  FFMA R21, R12, R21, R27 ;  /* 0x000000150c157223 */ /* 0x004fc4000000001b */
[----:B------:R-:W2:Y:S04]  /*10c0*/  LDG.E R27, desc[UR6][R16.64+0x8] ;  /* 0x00000806101b7981 */ /* 0x000ea8000c1e1900 */
[----:B------:R1:W-:Y:S04]  /*10d0*/  STG.E desc[UR6][R16.64+0x4], R21 ;  /* 0x0000041510007986 */ /* 0x0003e8000c101906 */
[----:B---3--:R-:W2:Y:S02]  /*10e0*/  LDG.E R23, desc[UR6][R14.64+0x8] ;  /* 0x000008060e177981 */ /* 0x008ea4000c1e1900 */
[----:B--2---:R-:W-:-:S02]  /*10f0*/  FFMA R23, R12, R23, R27 ;  /* 0x000000170c177223 */ /* 0x004fc4000000001b */
        /* <DEDUP_REMOVED lines=18> */
[----:B----4-:R-:W2:Y:S01]  /*1220*/  LDG.E R25, desc[UR6][R14.64+0x1c] ;  /* 0x00001c060e197981 */ /* 0x010ea2000c1e1900 */
[----:B------:R-:W-:-:S05]  /*1230*/  VIADD R0, R0, 0x10 ;  /* 0x0000001000007836 */ /* 0x000fca0000000000 */
[----:B------:R-:W-:Y:S02]  /*1240*/  ISETP.NE.AND P4, PT, R0, RZ, PT ;  /* 0x000000ff0000720c */ /* 0x000fe40003f85270 */
[----:B0-----:R-:W-:Y:S02]  /*1250*/  IADD3 R13, P5, PT, R14, 0x40, RZ ;  /* 0x000000400e0d7810 */ /* 0x001fe40007fbe0ff */
[----:B-1----:R-:W-:-:S03]  /*1260*/  IADD3 R21, P6, PT, R16, 0x40, RZ ;  /* 0x0000004010157810 */ /* 0x002fc60007fde0ff */
[----:B------:R-:W-:Y:S02]  /*1270*/  IMAD.X R20, RZ, RZ, R15, P5 ;  /* 0x000000ffff147224 */ /* 0x000fe400028e060f */
[----:B------:R-:W-:Y:S02]  /*1280*/  IMAD.X R22, RZ, RZ, R17, P6 ;  /* 0x000000ffff167224 */ /* 0x000fe400030e0611 */
[----:B--2---:R-:W-:-:S05]  /*1290*/  FFMA R25, R12, R25, R27 ;  /* 0x000000190c197223 */ /* 0x004fca000000001b */
[----:B------:R3:W-:Y:S01]  /*12a0*/  STG.E desc[UR6][R16.64+0x1c], R25 ;  /* 0x00001c1910007986 */ /* 0x0007e2000c101906 */
[----:B------:R-:W-:Y:S05]  /*12b0*/  @P4 BRA `(.L_x_36) ;  /* 0xfffffff800d44947 */ /* 0x000fea000383ffff */
[----:B------:R-:W-:-:S07]  /*12c0*/  MOV R13, R10 ;  /* 0x0000000a000d7202 */ /* 0x000fce0000000f00 */
.L_x_35:
[----:B------:R-:W-:-:S13]  /*12d0*/  ISETP.NE.AND P4, PT, R19, RZ, PT ;  /* 0x000000ff1300720c */ /* 0x000fda0003f85270 */
[----:B------:R-:W-:Y:S05]  /*12e0*/  @!P4 BRA `(.L_x_37) ;  /* 0x000000040038c947 */ /* 0x000fea0003800000 */
[----:B------:R-:W-:Y:S01]  /*12f0*/  ISETP.NE.AND P4, PT, R18, RZ, PT ;  /* 0x000000ff1200720c */ /* 0x000fe20003f85270 */
[----:B------:R-:W-:-:S12]  /*1300*/  @!P2 BRA `(.L_x_38) ;  /* 0x00000000008ca947 */ /* 0x000fd80003800000 */
[----:B---3--:R-:W-:-:S04]  /*1310*/  IMAD.WIDE.U32 R16, R13, 0x4, R2 ;  /* 0x000000040d107825 */ /* 0x008fc800078e0002 */
[----:B-1----:R-:W-:Y:S01]  /*1320*/  IMAD.WIDE.U32 R14, R13, 0x4, R6 ;  /* 0x000000040d0e7825 */ /* 0x002fe200078e0006 */
        /* <DEDUP_REMOVED lines=29> */
[----:B----4-:R-:W2:Y:S01]  /*1500*/  LDG.E R27, desc[UR6][R16.64+0x1c] ;  /* 0x00001c06101b7981 */ /* 0x010ea2000c1e1900 */
[----:B------:R-:W-:Y:S02]  /*1510*/  VIADD R13, R13, 0x8 ;  /* 0x000000080d0d7836 */ /* 0x000fe40000000000 */
[----:B--2---:R-:W-:-:S05]  /*1520*/  FFMA R27, R12, R27, R29 ;  /* 0x0000001b0c1b7223 */ /* 0x004fca000000001d */
[----:B------:R0:W-:Y:S02]  /*1530*/  STG.E desc[UR6][R14.64+0x1c], R27 ;  /* 0x00001c1b0e007986 */ /* 0x0001e4000c101906 */
.L_x_38:
[----:B------:R-:W-:Y:S05]  /*1540*/  @!P4 BRA `(.L_x_37) ;  /* 0x0000000000a0c947 */ /* 0x000fea0003800000 */
[----:B------:R-:W-:Y:S01]  /*1550*/  ISETP.NE.AND P4, PT, R9, RZ, PT ;  /* 0x000000ff0900720c */ /* 0x000fe20003f85270 */
[----:B------:R-:W-:-:S12]  /*1560*/  @!P1 BRA `(.L_x_39) ;  /* 0x00000000004c9947 */ /* 0x000fd80003800000 */
[----:B---3--:R-:W-:-:S04]  /*1570*/  IMAD.WIDE.U32 R16, R13, 0x4, R2 ;  /* 0x000000040d107825 */ /* 0x008fc800078e0002 */
[----:B01----:R-:W-:Y:S01]  /*1580*/  IMAD.WIDE.U32 R14, R13, 0x4, R6 ;  /* 0x000000040d0e7825 */ /* 0x003fe200078e0006 */
        /* <DEDUP_REMOVED lines=13> */
[----:B------:R-:W5:Y:S01]  /*1660*/  LDG.E R27, desc[UR6][R16.64+0xc] ;  /* 0x00000c06101b7981 */ /* 0x000f62000c1e1900 */
[----:B------:R-:W-:Y:S02]  /*1670*/  VIADD R13, R13, 0x4 ;  /* 0x000000040d0d7836 */ /* 0x000fe40000000000 */
[----:B-----5:R-:W-:-:S05]  /*1680*/  FFMA R27, R12, R27, R29 ;  /* 0x0000001b0c1b7223 */ /* 0x020fca000000001d */
[----:B------:R2:W-:Y:S02]  /*1690*/  STG.E desc[UR6][R14.64+0xc], R27 ;  /* 0x00000c1b0e007986 */ /* 0x0005e4000c101906 */
.L_x_39:
[----:B------:R-:W-:Y:S05]  /*16a0*/  @!P4 BRA `(.L_x_37) ;  /* 0x000000000048c947 */ /* 0x000fea0003800000 */
[----:B0-2---:R-:W-:-:S04]  /*16b0*/  IMAD.WIDE.U32 R14, R13, 0x4, R2 ;  /* 0x000000040d0e7825 */ /* 0x005fc800078e0002 */
[----:B-1-3--:R-:W-:Y:S02]  /*16c0*/  IMAD.WIDE.U32 R16, R13, 0x4, R6 ;  /* 0x000000040d107825 */ /* 0x00afe400078e0006 */
[----:B------:R-:W2:Y:S04]  /*16d0*/  LDG.E R13, desc[UR6][R14.64] ;  /* 0x000000060e0d7981 */ /* 0x000ea8000c1e1900 */
[----:B------:R-:W2:Y:S01]  /*16e0*/  LDG.E R21, desc[UR6][R16.64] ;  /* 0x0000000610157981 */ /* 0x000ea2000c1e1900 */
[----:B------:R-:W-:Y:S01]  /*16f0*/  ISETP.NE.AND P4, PT, R9, 0x1, PT ;  /* 0x000000010900780c */ /* 0x000fe20003f85270 */
[----:B--2---:R-:W-:-:S05]  /*1700*/  FFMA R13, R12, R13, R21 ;  /* 0x0000000d0c0d7223 */ /* 0x004fca0000000015 */
[----:B------:R4:W-:Y:S07]  /*1710*/  STG.E desc[UR6][R16.64], R13 ;  /* 0x0000000d10007986 */ /* 0x0009ee000c101906 */
[----:B------:R-:W-:Y:S05]  /*1720*/  @!P4 BRA `(.L_x_37) ;  /* 0x000000000028c947 */ /* 0x000fea0003800000 */
[----:B----4-:R-:W2:Y:S04]  /*1730*/  LDG.E R13, desc[UR6][R14.64+0x4] ;  /* 0x000004060e0d7981 */ /* 0x010ea8000c1e1900 */
[----:B------:R-:W2:Y:S01]  /*1740*/  LDG.E R21, desc[UR6][R16.64+0x4] ;  /* 0x0000040610157981 */ /* 0x000ea2000c1e1900 */
[----:B------:R-:W-:Y:S01]  /*1750*/  ISETP.NE.AND P4, PT, R9, 0x2, PT ;  /* 0x000000020900780c */ /* 0x000fe20003f85270 */
[----:B--2---:R-:W-:-:S05]  /*1760*/  FFMA R13, R12, R13, R21 ;  /* 0x0000000d0c0d7223 */ /* 0x004fca0000000015 */
[----:B------:R0:W-:Y:S07]  /*1770*/  STG.E desc[UR6][R16.64+0x4], R13 ;  /* 0x0000040d10007986 */ /* 0x0001ee000c101906 */
[----:B------:R-:W-:Y:S05]  /*1780*/  @!P4 BRA `(.L_x_37) ;  /* 0x000000000010c947 */ /* 0x000fea0003800000 */
[----:B------:R-:W2:Y:S04]  /*1790*/  LDG.E R15, desc[UR6][R14.64+0x8] ;  /* 0x000008060e0f7981 */ /* 0x000ea8000c1e1900 */
[----:B0-----:R-:W2:Y:S02]  /*17a0*/  LDG.E R13, desc[UR6][R16.64+0x8] ;  /* 0x00000806100d7981 */ /* 0x001ea4000c1e1900 */
[----:B--2---:R-:W-:-:S05]  /*17b0*/  FFMA R13, R12, R15, R13 ;  /* 0x0000000f0c0d7223 */ /* 0x004fca000000000d */
[----:B------:R0:W-:Y:S02]  /*17c0*/  STG.E desc[UR6][R16.64+0x8], R13 ;  /* 0x0000080d10007986 */ /* 0x0001e4000c101906 */
.L_x_37:
[----:B0---4-:R-:W1:Y:S02]  /*17d0*/  LDC R13, c[0x0][0x3a0] ;  /* 0x0000e800ff0d7b82 */ /* 0x011e640000000800 */
[----:B-1----:R-:W-:-:S03]  /*17e0*/  IMAD.WIDE R6, R13, 0x4, R6 ;  /* 0x000000040d067825 */ /* 0x002fc600078e0206 */
[----:B------:R-:W-:Y:S01]  /*17f0*/  MOV R0, R6 ;  /* 0x0000000600007202 */ /* 0x000fe20000000f00 */
[----:B------:R-:W-:Y:S06]  /*1800*/  @P0 BRA `(.L_x_40) ;  /* 0xfffffff400580947 */ /* 0x000fec000383ffff */
[----:B------:R-:W-:Y:S05]  /*1810*/  EXIT ;  /* 0x000000000000794d */ /* 0x000fea0003800000 */
        .weak           $__internal_0_$__cuda_sm20_dblrcp_rn_slowpath_v3
        .type           $__internal_0_$__cuda_sm20_dblrcp_rn_slowpath_v3,@function
        .size           $__internal_0_$__cuda_sm20_dblrcp_rn_slowpath_v3,(.L_x_108 - $__internal_0_$__cuda_sm20_dblrcp_rn_slowpath_v3)
$__internal_0_$__cuda_sm20_dblrcp_rn_slowpath_v3:
[----:B------:R-:W-:-:S14]  /*1820*/  DSETP.GTU.AND P0, PT, |R8|, +INF , PT ;  /* 0x7ff000000800742a */ /* 0x000fdc0003f0c200 */
[----:B------:R-:W-:Y:S05]  /*1830*/  @P0 BRA `(.L_x_41) ;  /* 0x00000000007c0947 */ /* 0x000fea0003800000 */
[----:B------:R-:W-:-:S05]  /*1840*/  LOP3.LUT R5, R9, 0x7fffffff, RZ, 0xc0, !PT ;  /* 0x7fffffff09057812 */ /* 0x000fca00078ec0ff */
[----:B------:R-:W-:-:S05]  /*1850*/  VIADD R10, R5, 0xffffffff ;  /* 0xffffffff050a7836 */ /* 0x000fca0000000000 */
[----:B------:R-:W-:-:S13]  /*1860*/  ISETP.GE.U32.AND P0, PT, R10, 0x7fefffff, PT ;  /* 0x7fefffff0a00780c */ /* 0x000fda0003f06070 */
[----:B------:R-:W-:Y:S01]  /*1870*/  @P0 LOP3.LUT R11, R9, 0x7ff00000, RZ, 0x3c, !PT ;  /* 0x7ff00000090b0812 */ /* 0x000fe200078e3cff */
[----:B------:R-:W-:Y:S01]  /*1880*/  @P0 IMAD.MOV.U32 R10, RZ, RZ, RZ ;  /* 0x000000ffff0a0224 */ /* 0x000fe200078e00ff */
[----:B------:R-:W-:Y:S06]  /*1890*/  @P0 BRA `(.L_x_42) ;  /* 0x00000000006c0947 */ /* 0x000fec0003800000 */
[----:B------:R-:W-:-:S13]  /*18a0*/  ISETP.GE.U32.AND P0, PT, R5, 0x1000001, PT ;  /* 0x010000010500780c */ /* 0x000fda0003f06070 */
[----:B------:R-:W-:Y:S05]  /*18b0*/  @!P0 BRA `(.L_x_43) ;  /* 0x0000000000348947 */ /* 0x000fea0003800000 */
[----:B------:R-:W-:Y:S01]  /*18c0*/  IADD3 R11, PT, PT, R9, -0x3fe00000, RZ ;  /* 0xc0200000090b7810 */ /* 0x000fe20007ffe0ff */
[----:B------:R-:W-:-:S03]  /*18d0*/  IMAD.MOV.U32 R10, RZ, RZ, R8 ;  /* 0x000000ffff0a7224 */ /* 0x000fc600078e0008 */
[----:B------:R-:W0:Y:S03]  /*18e0*/  MUFU.RCP64H R13, R11 ;  /* 0x0000000b000d7308 */ /* 0x000e260000001800 */
[----:B0-----:R-:W-:-:S08]  /*18f0*/  DFMA R14, -R10, R12, 1 ;  /* 0x3ff000000a0e742b */ /* 0x001fd0000000010c */
[----:B------:R-:W-:-:S08]  /*1900*/  DFMA R14, R14, R14, R14 ;  /* 0x0000000e0e0e722b */ /* 0x000fd0000000000e */
[----:B------:R-:W-:-:S08]  /*1910*/  DFMA R14, R12, R14, R12 ;  /* 0x0000000e0c0e722b */ /* 0x000fd0000000000c */
[----:B------:R-:W-:-:S08]  /*1920*/  DFMA R12, -R10, R14, 1 ;  /* 0x3ff000000a0c742b */ /* 0x000fd0000000010e */
[----:B------:R-:W-:-:S08]  /*1930*/  DFMA R12, R14, R12, R14 ;  /* 0x0000000c0e0c722b */ /* 0x000fd0000000000e */
[----:B------:R-:W-:-:S08]  /*1940*/  DMUL R12, R12, 2.2250738585072013831e-308 ;  /* 0x001000000c0c7828 */ /* 0x000fd00000000000 */
[----:B------:R-:W-:-:S08]  /*1950*/  DFMA R8, -R8, R12, 1 ;  /* 0x3ff000000808742b */ /* 0x000fd0000000010c */
[----:B------:R-:W-:-:S08]  /*1960*/  DFMA R8, R8, R8, R8 ;  /* 0x000000080808722b */ /* 0x000fd00000000008 */
[----:B------:R-:W-:Y:S01]  /*1970*/  DFMA R10, R12, R8, R12 ;  /* 0x000000080c0a722b */ /* 0x000fe2000000000c */
[----:B------:R-:W-:Y:S10]  /*1980*/  BRA `(.L_x_42) ;  /* 0x0000000000307947 */ /* 0x000ff40003800000 */
.L_x_43:
[----:B------:R-:W-:Y:S01]  /*1990*/  DMUL R8, R8, 8.11296384146066816958e+31 ;  /* 0x4690000008087828 */ /* 0x000fe20000000000 */
[----:B------:R-:W-:-:S05]  /*19a0*/  IMAD.MOV.U32 R10, RZ, RZ, R12 ;  /* 0x000000ffff0a7224 */ /* 0x000fca00078e000c */
[----:B------:R-:W0:Y:S02]  /*19b0*/  MUFU.RCP64H R11, R9 ;  /* 0x00000009000b7308 */ /* 0x000e240000001800 */
[----:B0-----:R-:W-:-:S08]  /*19c0*/  DFMA R12, -R8, R10, 1 ;  /* 0x3ff00000080c742b */ /* 0x001fd0000000010a */
[----:B------:R-:W-:-:S08]  /*19d0*/  DFMA R12, R12, R12, R12 ;  /* 0x0000000c0c0c722b */ /* 0x000fd0000000000c */
[----:B------:R-:W-:-:S08]  /*19e0*/  DFMA R12, R10, R12, R10 ;  /* 0x0000000c0a0c722b */ /* 0x000fd0000000000a */
[----:B------:R-:W-:-:S08]  /*19f0*/  DFMA R10, -R8, R12, 1 ;  /* 0x3ff00000080a742b */ /* 0x000fd0000000010c */
[----:B------:R-:W-:-:S08]  /*1a00*/  DFMA R10, R12, R10, R12 ;  /* 0x0000000a0c0a722b */ /* 0x000fd0000000000c */
[----:B------:R-:W-:Y:S01]  /*1a10*/  DMUL R10, R10, 8.11296384146066816958e+31 ;  /* 0x469000000a0a7828 */ /* 0x000fe20000000000 */
[----:B------:R-:W-:Y:S10]  /*1a20*/  BRA `(.L_x_42) ;  /* 0x0000000000087947 */ /* 0x000ff40003800000 */
.L_x_41:
[----:B------:R-:W-:Y:S02]  /*1a30*/  LOP3.LUT R11, R9, 0x80000, RZ, 0xfc, !PT ;  /* 0x00080000090b7812 */ /* 0x000fe400078efcff */
[----:B------:R-:W-:-:S07]  /*1a40*/  MOV R10, R8 ;  /* 0x00000008000a7202 */ /* 0x000fce0000000f00 */
.L_x_42:
[----:B------:R-:W-:Y:S01]  /*1a50*/  MOV R8, R6 ;  /* 0x0000000600087202 */ /* 0x000fe20000000f00 */
[----:B------:R-:W-:Y:S02]  /*1a60*/  IMAD.MOV.U32 R9, RZ, RZ, 0x0 ;  /* 0x00000000ff097424 */ /* 0x000fe400078e00ff */
[----:B------:R-:W-:Y:S02]  /*1a70*/  IMAD.MOV.U32 R12, RZ, RZ, R10 ;  /* 0x000000ffff0c7224 */ /* 0x000fe400078e000a */
[----:B------:R-:W-:Y:S01]  /*1a80*/  IMAD.MOV.U32 R13, RZ, RZ, R11 ;  /* 0x000000ffff0d7224 */ /* 0x000fe200078e000b */
[----:B------:R-:W-:Y:S06]  /*1a90*/  RET.REL.NODEC R8 `(_Z18backprop_mean_poolPfPKfPKiiii) ;  /* 0xffffffe408587950 */ /* 0x000fec0003c3ffff */
.L_x_44:
        /* <DEDUP_REMOVED lines=14> */
.L_x_108:


//--------------------- .text._Z8max_poolPfPiPKfPKiiii --------------------------
	.section	.text._Z8max_poolPfPiPKfPKiiii,"ax",@progbits
	.align	128
        .global         _Z8max_poolPfPiPKfPKiiii
        .type           _Z8max_poolPfPiPKfPKiiii,@function
        .size           _Z8max_poolPfPiPKfPKiiii,(.L_x_113 - _Z8max_poolPfPiPKfPKiiii)
        .other          _Z8max_poolPfPiPKfPKiiii,@"STO_CUDA_ENTRY STV_DEFAULT"
_Z8max_poolPfPiPKfPKiiii:
.text._Z8max_poolPfPiPKfPKiiii:
[----:B------:R-:W-:Y:S01]  /*0000*/  LDC R1, c[0x0][0x37c] ;  /* 0x0000df00ff017b82 */ /* 0x000fe20000000800 */
[----:B------:R-:W0:Y:S01]  /*0010*/  S2R R0, SR_CTAID.X ;  /* 0x0000000000007919 */ /* 0x000e220000002500 */
[----:B------:R-:W0:Y:S02]  /*0020*/  LDCU UR4, c[0x0][0x3a0] ;  /* 0x00007400ff0477ac */ /* 0x000e240008000800 */
[----:B0-----:R-:W-:-:S13]  /*0030*/  ISETP.GE.AND P0, PT, R0, UR4, PT ;  /* 0x0000000400007c0c */ /* 0x001fda000bf06270 */
[----:B------:R-:W-:Y:S05]  /*0040*/  @P0 EXIT ;  /* 0x000000000000094d */ /* 0x000fea0003800000 */
[----:B------:R-:W0:Y:S01]  /*0050*/  LDCU.64 UR4, c[0x0][0x388] ;  /* 0x00007100ff0477ac */ /* 0x000e220008000a00 */
[----:B------:R-:W1:Y:S01]  /*0060*/  LDC.64 R14, c[0x0][0x380] ;  /* 0x0000e000ff0e7b82 */ /* 0x000e620000000a00 */
[----:B------:R-:W-:Y:S01]  /*0070*/  ISETP.NE.AND P0, PT, R0, RZ, PT ;  /* 0x000000ff0000720c */ /* 0x000fe20003f05270 */
[----:B------:R-:W2:Y:S06]  /*0080*/  LDCU.64 UR6, c[0x0][0x358] ;  /* 0x00006b00ff0677ac */ /* 0x000eac0008000a00 */
[----:B------:R-:W3:Y:S01]  /*0090*/  LDC.64 R12, c[0x0][0x390] ;  /* 0x0000e400ff0c7b82 */ /* 0x000ee20000000a00 */
[----:B0-----:R-:W-:-:S02]  /*00a0*/  IMAD.U32 R10, RZ, RZ, UR4 ;  /* 0x00000004ff0a7e24 */ /* 0x001fc4000f8e00ff */
[----:B------:R-:W-:-:S03]  /*00b0*/  IMAD.U32 R11, RZ, RZ, UR5 ;  /* 0x00000005ff0b7e24 */ /* 0x000fc6000f8e00ff */
[----:B--2---:R-:W-:Y:S05]  /*00c0*/  @!P0 BRA `(.L_x_45) ;  /* 0x0000000800988947 */ /* 0x004fea0003800000 */
[C---:B------:R-:W-:Y:S01]  /*00d0*/  ISETP.GE.U32.AND P1, PT, R0.reuse, 0x10, PT ;  /* 0x000000100000780c */ /* 0x040fe20003f26070 */
[----:B------:R-:W-:Y:S01]  /*00e0*/  IMAD.MOV.U32 R4, RZ, RZ, RZ ;  /* 0x000000ffff047224 */ /* 0x000fe200078e00ff */
[----:B------:R-:W-:-:S04]  /*00f0*/  LOP3.LUT R23, R0, 0xf, RZ, 0xc0, !PT ;  /* 0x0000000f00177812 */ /* 0x000fc800078ec0ff */
[----:B------:R-:W-:-:S07]  /*0100*/  ISETP.NE.AND P0, PT, R23, RZ, PT ;  /* 0x000000ff1700720c */ /* 0x000fce0003f05270 */
[----:B------:R-:W-:Y:S06]  /*0110*/  @!P1 BRA `(.L_x_46) ;  /* 0x00000004002c9947 */ /* 0x000fec0003800000 */
[----:B------:R-:W-:Y:S01]  /*0120*/  LOP3.LUT R4, R0, 0x7ffffff0, RZ, 0xc0, !PT ;  /* 0x7ffffff000047812 */ /* 0x000fe200078ec0ff */
[----:B------:R-:W-:-:S07]  /*0130*/  IMAD.MOV.U32 R5, RZ, RZ, RZ ;  /* 0x000000ffff057224 */ /* 0x000fce00078e00ff */
.L_x_47:
[----:B------:R-:W0:Y:S08]  /*0140*/  LDC.64 R2, c[0x0][0x398] ;  /* 0x0000e600ff027b82 */ /* 0x000e300000000a00 */
[----:B------:R-:W2:Y:S01]  /*0150*/  LDC R7, c[0x0][0x3a8] ;  /* 0x0000ea00ff077b82 */ /* 0x000ea20000000800 */
[----:B0-----:R-:W-:-:S05]  /*0160*/  IMAD.WIDE.U32 R2, R5, 0x4, R2 ;  /* 0x0000000405027825 */ /* 0x001fca00078e0002 */
[----:B------:R-:W2:Y:S04]  /*0170*/  LDG.E R20, desc[UR6][R2.64] ;  /* 0x0000000602147981 */ /* 0x000ea8000c1e1900 */
[----:B------:R-:W4:Y:S04]  /*0180*/  LDG.E R22, desc[UR6][R2.64+0x4] ;  /* 0x0000040602167981 */ /* 0x000f28000c1e1900 */
[----:B------:R-:W5:Y:S04]  /*0190*/  LDG.E R24, desc[UR6][R2.64+0x8] ;  /* 0x0000080602187981 */ /* 0x000f68000c1e1900 */
[----:B------:R-:W3:Y:S04]  /*01a0*/  LDG.E R26, desc[UR6][R2.64+0xc] ;  /* 0x00000c06021a7981 */ /* 0x000ee8000c1e1900 */
[----:B------:R-:W3:Y:S04]  /*01b0*/  LDG.E R28, desc[UR6][R2.64+0x10] ;  /* 0x00001006021c7981 */ /* 0x000ee8000c1e1900 */
[----:B------:R-:W3:Y:S04]  /*01c0*/  LDG.E R18, desc[UR6][R2.64+0x14] ;  /* 0x0000140602127981 */ /* 0x000ee8000c1e1900 */
[----:B------:R-:W3:Y:S04]  /*01d0*/  LDG.E R8, desc[UR6][R2.64+0x18] ;  /* 0x0000180602087981 */ /* 0x000ee8000c1e1900 */
[----:B------:R-:W3:Y:S04]  /*01e0*/  LDG.E R16, desc[UR6][R2.64+0x1c] ;  /* 0x00001c0602107981 */ /* 0x000ee8000c1e1900 */
[----:B------:R-:W3:Y:S01]  /*01f0*/  LDG.E R6, desc[UR6][R2.64+0x20] ;  /* 0x0000200602067981 */ /* 0x000ee2000c1e1900 */
[----:B--2---:R-:W-:-:S03]  /*0200*/  IMAD R9, R20, R7, RZ ;  /* 0x0000000714097224 */ /* 0x004fc600078e02ff */
[----:B------:R-:W2:Y:S01]  /*0210*/  LDG.E R20, desc[UR6][R2.64+0x24] ;  /* 0x0000240602147981 */ /* 0x000ea2000c1e1900 */
[-C--:B----4-:R-:W-:Y:S02]  /*0220*/  IMAD R22, R22, R7.reuse, RZ ;  /* 0x0000000716167224 */ /* 0x090fe400078e02ff */
[-C--:B-----5:R-:W-:Y:S01]  /*0230*/  IMAD R24, R24, R7.reuse, RZ ;  /* 0x0000000718187224 */ /* 0x0a0fe200078e02ff */
[----:B------:R-:W-:Y:S01]  /*0240*/  SHF.R.S32.HI R19, RZ, 0x1f, R9 ;  /* 0x0000001fff137819 */ /* 0x000fe20000011409 */
[----:B---3--:R-:W-:-:S03]  /*0250*/  IMAD R17, R26, R7, RZ ;  /* 0x000000071a117224 */ /* 0x008fc600078e02ff */
[----:B------:R-:W-:Y:S02]  /*0260*/  IADD3 R21, P1, P2, R24, R9, R22 ;  /* 0x0000000918157210 */ /* 0x000fe40007a3e016 */
[----:B------:R-:W-:Y:S01]  /*0270*/  SHF.R.S32.HI R9, RZ, 0x1f, R24 ;  /* 0x0000001fff097819 */ /* 0x000fe20000011418 */
[----:B------:R-:W-:Y:S01]  /*0280*/  IMAD R26, R28, R7, RZ ;  /* 0x000000071c1a7224 */ /* 0x000fe200078e02ff */
[----:B------:R-:W-:Y:S01]  /*0290*/  SHF.R.S32.HI R22, RZ, 0x1f, R22 ;  /* 0x0000001fff167819 */ /* 0x000fe20000011416 */
[----:B------:R-:W3:Y:S03]  /*02a0*/  LDG.E R24, desc[UR6][R2.64+0x28] ;  /* 0x0000280602187981 */ /* 0x000ee6000c1e1900 */
[----:B------:R-:W-:Y:S01]  /*02b0*/  IADD3.X R25, PT, PT, R9, R19, R22, P1, P2 ;  /* 0x0000001309197210 */ /* 0x000fe20000fe4416 */
[----:B------:R-:W4:Y:S01]  /*02c0*/  LDG.E R28, desc[UR6][R2.64+0x34] ;  /* 0x00003406021c7981 */ /* 0x000f22000c1e1900 */
[----:B------:R-:W-:-:S02]  /*02d0*/  IADD3 R9, P1, P2, R26, R21, R17 ;  /* 0x000000151a097210 */ /* 0x000fc40007a3e011 */
[----:B------:R-:W-:Y:S01]  /*02e0*/  SHF.R.S32.HI R19, RZ, 0x1f, R17 ;  /* 0x0000001fff137819 */ /* 0x000fe20000011411 */
[----:B------:R-:W5:Y:S01]  /*02f0*/  LDG.E R22, desc[UR6][R2.64+0x2c] ;  /* 0x00002c0602167981 */ /* 0x000f62000c1e1900 */
[----:B------:R-:W-:-:S03]  /*0300*/  SHF.R.S32.HI R26, RZ, 0x1f, R26 ;  /* 0x0000001fff1a7819 */ /* 0x000fc6000001141a */
[----:B------:R-:W4:Y:S01]  /*0310*/  LDG.E R17, desc[UR6][R2.64+0x30] ;  /* 0x0000300602117981 */ /* 0x000f22000c1e1900 */
[----:B------:R-:W-:-:S03]  /*0320*/  IADD3.X R19, PT, PT, R26, R25, R19, P1, P2 ;  /* 0x000000191a137210 */ /* 0x000fc60000fe4413 */
[----:B------:R-:W4:Y:S04]  /*0330*/  LDG.E R26, desc[UR6][R2.64+0x38] ;  /* 0x00003806021a7981 */ /* 0x000f28000c1e1900 */
[----:B------:R3:W4:Y:S01]  /*0340*/  LDG.E R21, desc[UR6][R2.64+0x3c] ;  /* 0x00003c0602157981 */ /* 0x000722000c1e1900 */
        /* <DEDUP_REMOVED lines=13> */
[----:B-1----:R-:W-:-:S04]  /*0420*/  IMAD.WIDE R14, R7, 0x40, R14 ;  /* 0x00000040070e7825 */ /* 0x002fc800078e020e */
[----:B------:R-:W-:-:S04]  /*0430*/  IMAD.WIDE R10, R7, 0x40, R10 ;  /* 0x00000040070a7825 */ /* 0x000fc800078e020a */
[-C--:B--2---:R-:W-:Y:S02]  /*0440*/  IMAD R20, R20, R7.reuse, RZ ;  /* 0x0000000714147224 */ /* 0x084fe400078e02ff */
[----:B---3--:R-:W-:-:S05]  /*0450*/  IMAD R3, R24, R7, RZ ;  /* 0x0000000718037224 */ /* 0x008fca00078e02ff */
[--C-:B------:R-:W-:Y:S02]  /*0460*/  IADD3 R2, P1, P2, R3, R6, R20.reuse ;  /* 0x0000000603027210 */ /* 0x100fe40007a3e014 */
[----:B------:R-:W-:Y:S01]  /*0470*/  SHF.R.S32.HI R20, RZ, 0x1f, R20 ;  /* 0x0000001fff147819 */ /* 0x000fe20000011414 */
[-C--:B-----5:R-:W-:Y:S01]  /*0480*/  IMAD R22, R22, R7.reuse, RZ ;  /* 0x0000000716167224 */ /* 0x0a0fe200078e02ff */
[----:B------:R-:W-:Y:S01]  /*0490*/  SHF.R.S32.HI R3, RZ, 0x1f, R3 ;  /* 0x0000001fff037819 */ /* 0x000fe20000011403 */
[----:B----4-:R-:W-:-:S03]  /*04a0*/  IMAD R17, R17, R7, RZ ;  /* 0x0000000711117224 */ /* 0x010fc600078e02ff */
[----:B------:R-:W-:Y:S01]  /*04b0*/  IADD3.X R20, PT, PT, R3, R9, R20, P1, P2 ;  /* 0x0000000903147210 */ /* 0x000fe20000fe4414 */
[-C--:B------:R-:W-:Y:S02]  /*04c0*/  IMAD R28, R28, R7.reuse, RZ ;  /* 0x000000071c1c7224 */ /* 0x080fe400078e02ff */
[-C--:B------:R-:W-:Y:S01]  /*04d0*/  IMAD R3, R26, R7.reuse, RZ ;  /* 0x000000071a037224 */ /* 0x080fe200078e02ff */
[--C-:B------:R-:W-:Y:S02]  /*04e0*/  IADD3 R2, P1, P2, R17, R2, R22.reuse ;  /* 0x0000000211027210 */ /* 0x100fe40007a3e016 */
[----:B------:R-:W-:Y:S02]  /*04f0*/  SHF.R.S32.HI R22, RZ, 0x1f, R22 ;  /* 0x0000001fff167819 */ /* 0x000fe40000011416 */
[----:B------:R-:W-:Y:S01]  /*0500*/  SHF.R.S32.HI R17, RZ, 0x1f, R17 ;  /* 0x0000001fff117819 */ /* 0x000fe20000011411 */
[----:B------:R-:W-:-:S03]  /*0510*/  IMAD R21, R21, R7, RZ ;  /* 0x0000000715157224 */ /* 0x000fc600078e02ff */
[----:B------:R-:W-:Y:S02]  /*0520*/  IADD3.X R17, PT, PT, R17, R20, R22, P1, P2 ;  /* 0x0000001411117210 */ /* 0x000fe40000fe4416 */
[--C-:B------:R-:W-:Y:S02]  /*0530*/  IADD3 R2, P1, P2, R3, R2, R28.reuse ;  /* 0x0000000203027210 */ /* 0x100fe40007a3e01c */
[----:B------:R-:W-:Y:S02]  /*0540*/  SHF.R.S32.HI R28, RZ, 0x1f, R28 ;  /* 0x0000001fff1c7819 */ /* 0x000fe4000001141c */
[----:B------:R-:W-:-:S04]  /*0550*/  SHF.R.S32.HI R3, RZ, 0x1f, R3 ;  /* 0x0000001fff037819 */ /* 0x000fc80000011403 */
[----:B------:R-:W-:Y:S02]  /*0560*/  IADD3.X R28, PT, PT, R3, R17, R28, P1, P2 ;  /* 0x00000011031c7210 */ /* 0x000fe40000fe441c */
[----:B------:R-:W-:-:S04]  /*0570*/  IADD3 R3, P1, PT, R21, R2, RZ ;  /* 0x0000000215037210 */ /* 0x000fc80007f3e0ff */
[----:B------:R-:W-:Y:S02]  /*0580*/  LEA.HI.X.SX32 R21, R21, R28, 0x1, P1 ;  /* 0x0000001c15157211 */ /* 0x000fe400008f0eff */
[----:B------:R-:W-:Y:S02]  /*0590*/  ISETP.NE.AND P1, PT, R5, R4, PT ;  /* 0x000000040500720c */ /* 0x000fe40003f25270 */
[----:B------:R-:W-:-:S04]  /*05a0*/  LEA R12, P2, R3, R12, 0x2 ;  /* 0x0000000c030c7211 */ /* 0x000fc800078410ff */
[----:B------:R-:W-:-:S07]  /*05b0*/  LEA.HI.X R13, R3, R13, R21, 0x2, P2 ;  /* 0x0000000d030d7211 */ /* 0x000fce00010f1415 */
[----:B------:R-:W-:Y:S05]  /*05c0*/  @P1 BRA `(.L_x_47) ;  /* 0xfffffff800dc1947 */ /* 0x000fea000383ffff */
.L_x_46:
[----:B------:R-:W-:Y:S05]  /*05d0*/  @!P0 BRA `(.L_x_45) ;  /* 0x0000000400548947 */ /* 0x000fea0003800000 */
[----:B------:R-:W-:Y:S02]  /*05e0*/  ISETP.GE.U32.AND P1, PT, R23, 0x8, PT ;  /* 0x000000081700780c */ /* 0x000fe40003f26070 */
[----:B------:R-:W-:-:S04]  /*05f0*/  LOP3.LUT R7, R0, 0x7, RZ, 0xc0, !PT ;  /* 0x0000000700077812 */ /* 0x000fc800078ec0ff */
[----:B------:R-:W-:-:S07]  /*0600*/  ISETP.NE.AND P0, PT, R7, RZ, PT ;  /* 0x000000ff0700720c */ /* 0x000fce0003f05270 */
[----:B------:R-:W-:Y:S06]  /*0610*/  @!P1 BRA `(.L_x_48) ;  /* 0x00000000009c9947 */ /* 0x000fec0003800000 */
[----:B------:R-:W0:Y:S08]  /*0620*/  LDC.64 R16, c[0x0][0x398] ;  /* 0x0000e600ff107b82 */ /* 0x000e300000000a00 */
[----:B------:R-:W1:Y:S01]  /*0630*/  LDC R3, c[0x0][0x3a8] ;  /* 0x0000ea00ff037b82 */ /* 0x000e620000000800 */
        /* <DEDUP_REMOVED lines=8> */
[----:B------:R0:W3:Y:S01]  /*06c0*/  LDG.E R6, desc[UR6][R16.64+0x1c] ;  /* 0x00001c0610067981 */ /* 0x0000e2000c1e1900 */
[----:B-1----:R-:W-:-:S04]  /*06d0*/  IMAD.WIDE R14, R3, 0x20, R14 ;  /* 0x00000020030e7825 */ /* 0x002fc800078e020e */
[----:B------:R-:W-:-:S04]  /*06e0*/  IMAD.WIDE R10, R3, 0x20, R10 ;  /* 0x00000020030a7825 */ /* 0x000fc800078e020a */
[----:B------:R-:W-:Y:S02]  /*06f0*/  VIADD R4, R4, 0x8 ;  /* 0x0000000804047836 */ /* 0x000fe40000000000 */
[-C--:B--2---:R-:W-:Y:S02]  /*0700*/  IMAD R18, R18, R3.reuse, RZ ;  /* 0x0000000312127224 */ /* 0x084fe400078e02ff */
[----:B----4-:R-:W-:-:S03]  /*0710*/  IMAD R5, R20, R3, RZ ;  /* 0x0000000314057224 */ /* 0x010fc600078e02ff */
[----:B------:R-:W-:Y:S01]  /*0720*/  SHF.R.S32.HI R9, RZ, 0x1f, R18 ;  /* 0x0000001fff097819 */ /* 0x000fe20000011412 */
[-C--:B-----5:R-:W-:Y:S02]  /*0730*/  IMAD R22, R22, R3.reuse, RZ ;  /* 0x0000000316167224 */ /* 0x0a0fe400078e02ff */
[----:B---3--:R-:W-:-:S03]  /*0740*/  IMAD R24, R24, R3, RZ ;  /* 0x0000000318187224 */ /* 0x008fc600078e02ff */
        /* <DEDUP_REMOVED lines=19> */
[----:B------:R-:W-:-:S07]  /*0880*/  LEA.HI.X R13, R9, R13, R6, 0x2, P2 ;  /* 0x0000000d090d7211 */ /* 0x000fce00010f1406 */
.L_x_48:
        /* <DEDUP_REMOVED lines=11> */
[----:B------:R-:W3:Y:S01]  /*0940*/  LDG.E R20, desc[UR6][R2.64+0xc] ;  /* 0x00000c0602147981 */ /* 0x000ee2000c1e1900 */
[----:B-1----:R-:W-:-:S04]  /*0950*/  IMAD.WIDE R14, R7, 0x10, R14 ;  /* 0x00000010070e7825 */ /* 0x002fc800078e020e */
[----:B------:R-:W-:-:S04]  /*0960*/  IMAD.WIDE R10, R7, 0x10, R10 ;  /* 0x00000010070a7825 */ /* 0x000fc800078e020a */
[----:B------:R-:W-:Y:S02]  /*0970*/  VIADD R4, R4, 0x4 ;  /* 0x0000000404047836 */ /* 0x000fe40000000000 */
[-C--:B--2---:R-:W-:Y:S02]  /*0980*/  IMAD R5, R5, R7.reuse, RZ ;  /* 0x0000000705057224 */ /* 0x084fe400078e02ff */
[----:B----4-:R-:W-:-:S03]  /*0990*/  IMAD R16, R6, R7, RZ ;  /* 0x0000000706107224 */ /* 0x010fc600078e02ff */
[----:B------:R-:W-:Y:S01]  /*09a0*/  SHF.R.S32.HI R6, RZ, 0x1f, R5 ;  /* 0x0000001fff067819 */ /* 0x000fe20000011405 */
[-C--:B-----5:R-:W-:Y:S01]  /*09b0*/  IMAD R18, R18, R7.reuse, RZ ;  /* 0x0000000712127224 */ /* 0x0a0fe200078e02ff */
[----:B------:R-:W-:Y:S01]  /*09c0*/  SHF.R.S32.HI R9, RZ, 0x1f, R16 ;  /* 0x0000001fff097819 */ /* 0x000fe20000011410 */
[----:B---3--:R-:W-:-:S03]  /*09d0*/  IMAD R20, R20, R7, RZ ;  /* 0x0000000714147224 */ /* 0x008fc600078e02ff */
[----:B------:R-:W-:Y:S02]  /*09e0*/  IADD3 R5, P2, P3, R18, R5, R16 ;  /* 0x0000000512057210 */ /* 0x000fe40007b5e010 */
[----:B------:R-:W-:Y:S02]  /*09f0*/  SHF.R.S32.HI R18, RZ, 0x1f, R18 ;  /* 0x0000001fff127819 */ /* 0x000fe40000011412 */
[----:B------:R-:W-:Y:S02]  /*0a00*/  IADD3 R5, P1, PT, R20, R5, RZ ;  /* 0x0000000514057210 */ /* 0x000fe40007f3e0ff */
[----:B------:R-:W-:Y:S02]  /*0a10*/  IADD3.X R2, PT, PT, R18, R6, R9, P2, P3 ;  /* 0x0000000612027210 */ /* 0x000fe400017e6409 */
[----:B------:R-:W-:Y:S02]  /*0a20*/  LEA R12, P2, R5, R12, 0x2 ;  /* 0x0000000c050c7211 */ /* 0x000fe400078410ff */
[----:B------:R-:W-:-:S04]  /*0a30*/  LEA.HI.X.SX32 R2, R20, R2, 0x1, P1 ;  /* 0x0000000214027211 */ /* 0x000fc800008f0eff */
[----:B------:R-:W-:-:S07]  /*0a40*/  LEA.HI.X R13, R5, R13, R2, 0x2, P2 ;  /* 0x0000000d050d7211 */ /* 0x000fce00010f1402 */
.L_x_49:
[----:B------:R-:W-:Y:S05]  /*0a50*/  @!P0 BRA `(.L_x_45) ;  /* 0x0000000000348947 */ /* 0x000fea0003800000 */
[----:B------:R-:W0:Y:S01]  /*0a60*/  LDC R9, c[0x0][0x3a8] ;  /* 0x0000ea00ff097b82 */ /* 0x000e220000000800 */
[----:B------:R-:W-:-:S07]  /*0a70*/  UMOV UR4, URZ ;  /* 0x000000ff00047c82 */ /* 0x000fce0008000000 */
[----:B------:R-:W2:Y:S02]  /*0a80*/  LDC.64 R6, c[0x0][0x398] ;  /* 0x0000e600ff067b82 */ /* 0x000ea40000000a00 */
.L_x_50:
[----:B--2---:R-:W-:-:S06]  /*0a90*/  IMAD.WIDE.U32 R2, R4, 0x4, R6 ;  /* 0x0000000404027825 */ /* 0x004fcc00078e0006 */
[----:B------:R-:W2:Y:S01]  /*0aa0*/  LDG.E R2, desc[UR6][R2.64] ;  /* 0x0000000602027981 */ /* 0x000ea2000c1e1900 */
[----:B------:R-:W-:Y:S01]  /*0ab0*/  UIADD3 UR4, UPT, UPT, UR4, 0x1, URZ ;  /* 0x0000000104047890 */ /* 0x000fe2000fffe0ff */
[----:B01----:R-:W-:-:S04]  /*0ac0*/  IMAD.WIDE R14, R9, 0x4, R14 ;  /* 0x00000004090e7825 */ /* 0x003fc800078e020e */
[----:B------:R-:W-:Y:S01]  /*0ad0*/  IMAD.WIDE R10, R9, 0x4, R10 ;  /* 0x00000004090a7825 */ /* 0x000fe200078e020a */
[----:B------:R-:W-:-:S03]  /*0ae0*/  ISETP.NE.AND P0, PT, R8, UR4, PT ;  /* 0x0000000408007c0c */ /* 0x000fc6000bf05270 */
[----:B------:R-:W-:Y:S02]  /*0af0*/  VIADD R4, R4, 0x1 ;  /* 0x0000000104047836 */ /* 0x000fe40000000000 */
[----:B--2---:R-:W-:-:S04]  /*0b00*/  IMAD R5, R2, R9, RZ ;  /* 0x0000000902057224 */ /* 0x004fc800078e02ff */
[----:B---3--:R-:W-:-:S04]  /*0b10*/  IMAD.WIDE R12, R5, 0x4, R12 ;  /* 0x00000004050c7825 */ /* 0x008fc800078e020c */
[----:B------:R-:W-:Y:S05]  /*0b20*/  @P0 BRA `(.L_x_50) ;  /* 0xfffffffc00d80947 */ /* 0x000fea000383ffff */
.L_x_45:
[----:B------:R-:W0:Y:S02]  /*0b30*/  LDC R6, c[0x0][0x3a8] ;  /* 0x0000ea00ff067b82 */ /* 0x000e240000000800 */
[----:B0-----:R-:W-:-:S13]  /*0b40*/  ISETP.GE.AND P0, PT, R6, 0x1, PT ;  /* 0x000000010600780c */ /* 0x001fda0003f06270 */
[----:B------:R-:W-:Y:S05]  /*0b50*/  @!P0 BRA `(.L_x_51) ;  /* 0x0000000800008947 */ /* 0x000fea0003800000 */
[C---:B------:R-:W-:Y:S01]  /*0b60*/  VIADD R3, R6.reuse, 0xffffffff ;  /* 0xffffffff06037836 */ /* 0x040fe20000000000 */
[----:B------:R-:W-:-:S04]  /*0b70*/  LOP3.LUT R2, R6, 0xf, RZ, 0xc0, !PT ;  /* 0x0000000f06027812 */ /* 0x000fc800078ec0ff */
[----:B------:R-:W-:Y:S01]  /*0b80*/  ISETP.GE.U32.AND P1, PT, R3, 0xf, PT ;  /* 0x0000000f0300780c */ /* 0x000fe20003f26070 */
[----:B------:R-:W-:Y:S01]  /*0b90*/  IMAD.MOV.U32 R3, RZ, RZ, RZ ;  /* 0x000000ffff037224 */ /* 0x000fe200078e00ff */
[----:B------:R-:W-:-:S11]  /*0ba0*/  ISETP.NE.AND P2, PT, R2, RZ, PT ;  /* 0x000000ff0200720c */ /* 0x000fd60003f45270 */
[----:B------:R-:W-:Y:S05]  /*0bb0*/  @!P1 BRA `(.L_x_52) ;  /* 0x0000000000e09947 */ /* 0x000fea0003800000 */
[----:B------:R-:W-:Y:S01]  /*0bc0*/  LOP3.LUT R3, R6, 0x7ffffff0, RZ, 0xc0, !PT ;  /* 0x7ffffff006037812 */ /* 0x000fe200078ec0ff */
[----:B------:R-:W-:-:S07]  /*0bd0*/  IMAD.MOV.U32 R7, RZ, RZ, RZ ;  /* 0x000000ffff077224 */ /* 0x000fce00078e00ff */
.L_x_53:
[----:B---3--:R-:W-:-:S05]  /*0be0*/  IMAD.WIDE.U32 R16, R7, 0x4, R12 ;  /* 0x0000000407107825 */ /* 0x008fca00078e000c */
[----:B----4-:R-:W2:Y:S01]  /*0bf0*/  LDG.E R19, desc[UR6][R16.64] ;  /* 0x0000000610137981 */ /* 0x010ea2000c1e1900 */
[----:B-1----:R-:W-:-:S04]  /*0c00*/  IMAD.WIDE.U32 R8, R7, 0x4, R14 ;  /* 0x0000000407087825 */ /* 0x002fc800078e000e */
[C---:B------:R-:W-:Y:S01]  /*0c10*/  IMAD.WIDE.U32 R4, R7.reuse, 0x4, R10 ;  /* 0x0000000407047825 */ /* 0x040fe200078e000a */
[----:B--2---:R0:W-:Y:S04]  /*0c20*/  STG.E desc[UR6][R8.64], R19 ;  /* 0x0000001308007986 */ /* 0x0041e8000c101906 */
[----:B------:R-:W-:Y:S04]  /*0c30*/  STG.E desc[UR6][R4.64], RZ ;  /* 0x000000ff04007986 */ /* 0x000fe8000c101906 */
[----:B------:R-:W2:Y:S04]  /*0c40*/  LDG.E R21, desc[UR6][R16.64+0x4] ;  /* 0x0000040610157981 */ /* 0x000ea8000c1e1900 */
[----:B--2---:R1:W-:Y:S04]  /*0c50*/  STG.E desc[UR6][R8.64+0x4], R21 ;  /* 0x0000041508007986 */ /* 0x0043e8000c101906 */
[----:B------:R-:W-:Y:S04]  /*0c60*/  STG.E desc[UR6][R4.64+0x4], RZ ;  /* 0x000004ff04007986 */ /* 0x000fe8000c101906 */
[----:B------:R-:W2:Y:S04]  /*0c70*/  LDG.E R23, desc[UR6][R16.64+0x8] ;  /* 0x0000080610177981 */ /* 0x000ea8000c1e1900 */
[----:B--2---:R2:W-:Y:S04]  /*0c80*/  STG.E desc[UR6][R8.64+0x8], R23 ;  /* 0x0000081708007986 */ /* 0x0045e8000c101906 */
[----:B------:R-:W-:Y:S04]  /*0c90*/  STG.E desc[UR6][R4.64+0x8], RZ ;  /* 0x000008ff04007986 */ /* 0x000fe8000c101906 */
[----:B------:R-:W3:Y:S04]  /*0ca0*/  LDG.E R25, desc[UR6][R16.64+0xc] ;  /* 0x00000c0610197981 */ /* 0x000ee8000c1e1900 */
[----:B---3--:R3:W-:Y:S04]  /*0cb0*/  STG.E desc[UR6][R8.64+0xc], R25 ;  /* 0x00000c1908007986 */ /* 0x0087e8000c101906 */
[----:B------:R-:W-:Y:S04]  /*0cc0*/  STG.E desc[UR6][R4.64+0xc], RZ ;  /* 0x00000cff04007986 */ /* 0x000fe8000c101906 */
[----:B0-----:R-:W4:Y:S04]  /*0cd0*/  LDG.E R19, desc[UR6][R16.64+0x10] ;  /* 0x0000100610137981 */ /* 0x001f28000c1e1900 */
[----:B----4-:R0:W-:Y:S04]  /*0ce0*/  STG.E desc[UR6][R8.64+0x10], R19 ;  /* 0x0000101308007986 */ /* 0x0101e8000c101906 */
[----:B------:R-:W-:Y:S04]  /*0cf0*/  STG.E desc[UR6][R4.64+0x10], RZ ;  /* 0x000010ff04007986 */ /* 0x000fe8000c101906 */
[----:B-1----:R-:W4:Y:S04]  /*0d00*/  LDG.E R21, desc[UR6][R16.64+0x14] ;  /* 0x0000140610157981 */ /* 0x002f28000c1e1900 */
[----:B----4-:R1:W-:Y:S04]  /*0d10*/  STG.E desc[UR6][R8.64+0x14], R21 ;  /* 0x0000141508007986 */ /* 0x0103e8000c101906 */
[----:B------:R-:W-:Y:S04]  /*0d20*/  STG.E desc[UR6][R4.64+0x14], RZ ;  /* 0x000014ff04007986 */ /* 0x000fe8000c101906 */
[----:B--2---:R-:W2:Y:S04]  /*0d30*/  LDG.E R23, desc[UR6][R16.64+0x18] ;  /* 0x0000180610177981 */ /* 0x004ea8000c1e1900 */
[----:B--2---:R2:W-:Y:S04]  /*0d40*/  STG.E desc[UR6][R8.64+0x18], R23 ;  /* 0x0000181708007986 */ /* 0x0045e8000c101906 */
[----:B------:R-:W-:Y:S04]  /*0d50*/  STG.E desc[UR6][R4.64+0x18], RZ ;  /* 0x000018ff04007986 */ /* 0x000fe8000c101906 */
[----:B---3--:R-:W3:Y:S04]  /*0d60*/  LDG.E R25, desc[UR6][R16.64+0x1c] ;  /* 0x00001c0610197981 */ /* 0x008ee8000c1e1900 */
        /* <DEDUP_REMOVED lines=13> */
[----:B------:R4:W-:Y:S04]  /*0e40*/  STG.E desc[UR6][R4.64+0x2c], RZ ;  /* 0x00002cff04007986 */ /* 0x0009e8000c101906 */
[----:B0-----:R-:W5:Y:S04]  /*0e50*/  LDG.E R19, desc[UR6][R16.64+0x30] ;  /* 0x0000300610137981 */ /* 0x001f68000c1e1900 */
[----:B-----5:R4:W-:Y:S04]  /*0e60*/  STG.E desc[UR6][R8.64+0x30], R19 ;  /* 0x0000301308007986 */ /* 0x0209e8000c101906 */
[----:B------:R4:W-:Y:S04]  /*0e70*/  STG.E desc[UR6][R4.64+0x30], RZ ;  /* 0x000030ff04007986 */ /* 0x0009e8000c101906 */
[----:B-1----:R-:W5:Y:S04]  /*0e80*/  LDG.E R21, desc[UR6][R16.64+0x34] ;  /* 0x0000340610157981 */ /* 0x002f68000c1e1900 */
[----:B-----5:R4:W-:Y:S04]  /*0e90*/  STG.E desc[UR6][R8.64+0x34], R21 ;  /* 0x0000341508007986 */ /* 0x0209e8000c101906 */
[----:B------:R4:W-:Y:S04]  /*0ea0*/  STG.E desc[UR6][R4.64+0x34], RZ ;  /* 0x000034ff04007986 */ /* 0x0009e8000c101906 */
[----:B--2---:R-:W2:Y:S01]  /*0eb0*/  LDG.E R23, desc[UR6][R16.64+0x38] ;  /* 0x0000380610177981 */ /* 0x004ea2000c1e1900 */
[----:B------:R-:W-:-:S05]  /*0ec0*/  VIADD R7, R7, 0x10 ;  /* 0x0000001007077836 */ /* 0x000fca0000000000 */
[----:B------:R-:W-:Y:S01]  /*0ed0*/  ISETP.NE.AND P1, PT, R7, R3, PT ;  /* 0x000000030700720c */ /* 0x000fe20003f25270 */
[----:B--2---:R4:W-:Y:S04]  /*0ee0*/  STG.E desc[UR6][R8.64+0x38], R23 ;  /* 0x0000381708007986 */ /* 0x0049e8000c101906 */
[----:B------:R4:W-:Y:S04]  /*0ef0*/  STG.E desc[UR6][R4.64+0x38], RZ ;  /* 0x000038ff04007986 */ /* 0x0009e8000c101906 */
[----:B---3--:R-:W2:Y:S04]  /*0f00*/  LDG.E R25, desc[UR6][R16.64+0x3c] ;  /* 0x00003c0610197981 */ /* 0x008ea8000c1e1900 */
[----:B--2---:R4:W-:Y:S04]  /*0f10*/  STG.E desc[UR6][R8.64+0x3c], R25 ;  /* 0x00003c1908007986 */ /* 0x0049e8000c101906 */
[----:B------:R4:W-:Y:S01]  /*0f20*/  STG.E desc[UR6][R4.64+0x3c], RZ ;  /* 0x00003cff04007986 */ /* 0x0009e2000c101906 */
[----:B------:R-:W-:Y:S05]  /*0f30*/  @P1 BRA `(.L_x_53) ;  /* 0xfffffffc00281947 */ /* 0x000fea000383ffff */
.L_x_52:
[----:B------:R-:W-:Y:S05]  /*0f40*/  @!P2 BRA `(.L_x_51) ;  /* 0x000000040004a947 */ /* 0x000fea0003800000 */
[----:B------:R-:W-:Y:S02]  /*0f50*/  ISETP.GE.U32.AND P1, PT, R2, 0x8, PT ;  /* 0x000000080200780c */ /* 0x000fe40003f26070 */
[----:B------:R-:W-:-:S04]  /*0f60*/  LOP3.LUT R18, R6, 0x7, RZ, 0xc0, !PT ;  /* 0x0000000706127812 */ /* 0x000fc800078ec0ff */
[----:B------:R-:W-:-:S07]  /*0f70*/  ISETP.NE.AND P2, PT, R18, RZ, PT ;  /* 0x000000ff1200720c */ /* 0x000fce0003f45270 */
[----:B------:R-:W-:Y:S06]  /*0f80*/  @!P1 BRA `(.L_x_54) ;  /* 0x0000000000709947 */ /* 0x000fec0003800000 */
[----:B---3--:R-:W-:-:S05]  /*0f90*/  IMAD.WIDE.U32 R16, R3, 0x4, R12 ;  /* 0x0000000403107825 */ /* 0x008fca00078e000c */
[----:B------:R-:W2:Y:S01]  /*0fa0*/  LDG.E R7, desc[UR6][R16.64] ;  /* 0x0000000610077981 */ /* 0x000ea2000c1e1900 */
[----:B-1--4-:R-:W-:-:S04]  /*0fb0*/  IMAD.WIDE.U32 R8, R3, 0x4, R14 ;  /* 0x0000000403087825 */ /* 0x012fc800078e000e */
        /* <DEDUP_REMOVED lines=18> */
[----:B--2---:R-:W2:Y:S04]  /*10e0*/  LDG.E R21, desc[UR6][R16.64+0x18] ;  /* 0x0000180610157981 */ /* 0x004ea8000c1e1900 */
[----:B--2---:R4:W-:Y:S04]  /*10f0*/  STG.E desc[UR6][R8.64+0x18], R21 ;  /* 0x0000181508007986 */ /* 0x0049e8000c101906 */
[----:B------:R4:W-:Y:S04]  /*1100*/  STG.E desc[UR6][R4.64+0x18], RZ ;  /* 0x000018ff04007986 */ /* 0x0009e8000c101906 */
[----:B---3--:R-:W2:Y:S01]  /*1110*/  LDG.E R23, desc[UR6][R16.64+0x1c] ;  /* 0x00001c0610177981 */ /* 0x008ea2000c1e1900 */
[----:B------:R-:W-:-:S03]  /*1120*/  VIADD R3, R3, 0x8 ;  /* 0x0000000803037836 */ /* 0x000fc60000000000 */
[----:B--2---:R4:W-:Y:S04]  /*1130*/  STG.E desc[UR6][R8.64+0x1c], R23 ;  /* 0x00001c1708007986 */ /* 0x0049e8000c101906 */
[----:B------:R4:W-:Y:S02]  /*1140*/  STG.E desc[UR6][R4.64+0x1c], RZ ;  /* 0x00001cff04007986 */ /* 0x0009e4000c101906 */
.L_x_54:
[----:B------:R-:W-:Y:S05]  /*1150*/  @!P2 BRA `(.L_x_51) ;  /* 0x000000000080a947 */ /* 0x000fea0003800000 */
[----:B------:R-:W-:Y:S02]  /*1160*/  ISETP.GE.U32.AND P1, PT, R18, 0x4, PT ;  /* 0x000000041200780c */ /* 0x000fe40003f26070 */
[----:B------:R-:W-:-:S04]  /*1170*/  LOP3.LUT R2, R6, 0x3, RZ, 0xc0, !PT ;  /* 0x0000000306027812 */ /* 0x000fc800078ec0ff */
[----:B------:R-:W-:-:S07]  /*1180*/  ISETP.NE.AND P2, PT, R2, RZ, PT ;  /* 0x000000ff0200720c */ /* 0x000fce0003f45270 */
[----:B------:R-:W-:Y:S06]  /*1190*/  @!P1 BRA `(.L_x_55) ;  /* 0x0000000000409947 */ /* 0x000fec0003800000 */
[----:B---34-:R-:W-:-:S05]  /*11a0*/  IMAD.WIDE.U32 R4, R3, 0x4, R12 ;  /* 0x0000000403047825 */ /* 0x018fca00078e000c */
[----:B------:R-:W2:Y:S01]  /*11b0*/  LDG.E R7, desc[UR6][R4.64] ;  /* 0x0000000604077981 */ /* 0x000ea2000c1e1900 */
[----:B-1----:R-:W-:-:S04]  /*11c0*/  IMAD.WIDE.U32 R8, R3, 0x4, R14 ;  /* 0x0000000403087825 */ /* 0x002fc800078e000e */
[C---:B------:R-:W-:Y:S01]  /*11d0*/  IMAD.WIDE.U32 R16, R3.reuse, 0x4, R10 ;  /* 0x0000000403107825 */ /* 0x040fe200078e000a */
[----:B--2---:R0:W-:Y:S04]  /*11e0*/  STG.E desc[UR6][R8.64], R7 ;  /* 0x0000000708007986 */ /* 0x0041e8000c101906 */
[----:B------:R0:W-:Y:S04]  /*11f0*/  STG.E desc[UR6][R16.64], RZ ;  /* 0x000000ff10007986 */ /* 0x0001e8000c101906 */
[----:B------:R-:W2:Y:S04]  /*1200*/  LDG.E R19, desc[UR6][R4.64+0x4] ;  /* 0x0000040604137981 */ /* 0x000ea8000c1e1900 */
[----:B--2---:R0:W-:Y:S04]  /*1210*/  STG.E desc[UR6][R8.64+0x4], R19 ;  /* 0x0000041308007986 */ /* 0x0041e8000c101906 */
[----:B------:R0:W-:Y:S04]  /*1220*/  STG.E desc[UR6][R16.64+0x4], RZ ;  /* 0x000004ff10007986 */ /* 0x0001e8000c101906 */
[----:B------:R-:W2:Y:S04]  /*1230*/  LDG.E R21, desc[UR6][R4.64+0x8] ;  /* 0x0000080604157981 */ /* 0x000ea8000c1e1900 */
[----:B--2---:R0:W-:Y:S04]  /*1240*/  STG.E desc[UR6][R8.64+0x8], R21 ;  /* 0x0000081508007986 */ /* 0x0041e8000c101906 */
[----:B------:R0:W-:Y:S04]  /*1250*/  STG.E desc[UR6][R16.64+0x8], RZ ;  /* 0x000008ff10007986 */ /* 0x0001e8000c101906 */
[----:B------:R-:W2:Y:S01]  /*1260*/  LDG.E R23, desc[UR6][R4.64+0xc] ;  /* 0x00000c0604177981 */ /* 0x000ea2000c1e1900 */
[----:B------:R-:W-:-:S03]  /*1270*/  VIADD R3, R3, 0x4 ;  /* 0x0000000403037836 */ /* 0x000fc60000000000 */
[----:B--2---:R0:W-:Y:S04]  /*1280*/  STG.E desc[UR6][R8.64+0xc], R23 ;  /* 0x00000c1708007986 */ /* 0x0041e8000c101906 */
[----:B------:R0:W-:Y:S02]  /*1290*/  STG.E desc[UR6][R16.64+0xc], RZ ;  /* 0x00000cff10007986 */ /* 0x0001e4000c101906 */
.L_x_55:
[----:B------:R-:W-:Y:S05]  /*12a0*/  @!P2 BRA `(.L_x_51) ;  /* 0x00000000002ca947 */ /* 0x000fea0003800000 */
[----:B------:R-:W-:-:S05]  /*12b0*/  UMOV UR4, URZ ;  /* 0x000000ff00047c82 */ /* 0x000fca0008000000 */
.L_x_56:
[----:B--234-:R-:W-:-:S06]  /*12c0*/  IMAD.WIDE.U32 R4, R3, 0x4, R12 ;  /* 0x0000000403047825 */ /* 0x01cfcc00078e000c */
[----:B------:R-:W2:Y:S01]  /*12d0*/  LDG.E R5, desc[UR6][R4.64] ;  /* 0x0000000604057981 */ /* 0x000ea2000c1e1900 */
[----:B------:R-:W-:Y:S01]  /*12e0*/  UIADD3 UR4, UPT, UPT, UR4, 0x1, URZ ;  /* 0x0000000104047890 */ /* 0x000fe2000fffe0ff */
[----:B01----:R-:W-:-:S04]  /*12f0*/  IMAD.WIDE.U32 R8, R3, 0x4, R14 ;  /* 0x0000000403087825 */ /* 0x003fc800078e000e */
[----:B------:R-:W-:Y:S01]  /*1300*/  IMAD.WIDE.U32 R16, R3, 0x4, R10 ;  /* 0x0000000403107825 */ /* 0x000fe200078e000a */
[----:B------:R-:W-:-:S03]  /*1310*/  ISETP.NE.AND P1, PT, R2, UR4, PT ;  /* 0x0000000402007c0c */ /* 0x000fc6000bf25270 */
[----:B------:R-:W-:Y:S01]  /*1320*/  VIADD R3, R3, 0x1 ;  /* 0x0000000103037836 */ /* 0x000fe20000000000 */
[----:B--2---:R2:W-:Y:S04]  /*1330*/  STG.E desc[UR6][R8.64], R5 ;  /* 0x0000000508007986 */ /* 0x0045e8000c101906 */
[----:B------:R2:W-:Y:S05]  /*1340*/  STG.E desc[UR6][R16.64], RZ ;  /* 0x000000ff10007986 */ /* 0x0005ea000c101906 */
[----:B------:R-:W-:Y:S05]  /*1350*/  @P1 BRA `(.L_x_56) ;  /* 0xfffffffc00d81947 */ /* 0x000fea000383ffff */
.L_x_51:
[----:B------:R-:W5:Y:S02]  /*1360*/  LDC.64 R2, c[0x0][0x398] ;  /* 0x0000e600ff027b82 */ /* 0x000f640000000a00 */
[----:B-----5:R-:W-:-:S05]  /*1370*/  IMAD.WIDE.U32 R2, R0, 0x4, R2 ;  /* 0x0000000400027825 */ /* 0x020fca00078e0002 */
[----:B------:R-:W5:Y:S02]  /*1380*/  LDG.E R0, desc[UR6][R2.64] ;  /* 0x0000000602007981 */ /* 0x000f64000c1e1900 */
[----:B-----5:R-:W-:-:S13]  /*1390*/  ISETP.LT.OR P0, PT, R0, 0x2, !P0 ;  /* 0x000000020000780c */ /* 0x020fda0004701670 */
[----:B------:R-:W-:Y:S05]  /*13a0*/  @P0 EXIT ;  /* 0x000000000000094d */ /* 0x000fea0003800000 */
[C---:B------:R-:W-:Y:S01]  /*13b0*/  LOP3.LUT R2, R6.reuse, 0x7, RZ, 0xc0, !PT ;  /* 0x0000000706027812 */ /* 0x040fe200078ec0ff */
[----:B0-2-4-:R-:W-:Y:S01]  /*13c0*/  IMAD.MOV.U32 R8, RZ, RZ, 0x10 ;  /* 0x00000010ff087424 */ /* 0x015fe200078e00ff */
[----:B------:R-:W-:Y:S01]  /*13d0*/  LOP3.LUT R3, R6, 0x3, RZ, 0xc0, !PT ;  /* 0x0000000306037812 */ /* 0x000fe200078ec0ff */
[----:B------:R-:W-:Y:S01]  /*13e0*/  IMAD.MOV.U32 R9, RZ, RZ, 0x0 ;  /* 0x00000000ff097424 */ /* 0x000fe200078e00ff */
[----:B------:R-:W-:Y:S01]  /*13f0*/  IADD3 R5, P2, PT, R10, 0x10, RZ ;  /* 0x000000100a057810 */ /* 0x000fe20007f5e0ff */
[----:B------:R-:W-:Y:S02]  /*1400*/  VIADD R4, R2, 0xffffffff ;  /* 0xffffffff02047836 */ /* 0x000fe40000000000 */
[C---:B------:R-:W-:Y:S01]  /*1410*/  IMAD.WIDE R8, R6.reuse, 0x4, R8 ;  /* 0x0000000406087825 */ /* 0x040fe200078e0208 */
[----:B------:R-:W-:Y:S02]  /*1420*/  LOP3.LUT R6, R6, 0x7ffffff8, RZ, 0xc0, !PT ;  /* 0x7ffffff806067812 */ /* 0x000fe400078ec0ff */
[----:B------:R-:W-:Y:S01]  /*1430*/  ISETP.GE.U32.AND P0, PT, R4, 0x3, PT ;  /* 0x000000030400780c */ /* 0x000fe20003f06070 */
[----:B------:R-:W-:Y:S01]  /*1440*/  IMAD.MOV.U32 R7, RZ, RZ, 0x1 ;  /* 0x00000001ff077424 */ /* 0x000fe200078e00ff */
[----:B-1----:R-:W-:Y:S01]  /*1450*/  IADD3 R4, P1, PT, R14, 0x10, RZ ;  /* 0x000000100e047810 */ /* 0x002fe20007f3e0ff */
[----:B------:R-:W-:-:S02]  /*1460*/  IMAD.X R23, RZ, RZ, R11, P2 ;  /* 0x000000ffff177224 */ /* 0x000fc400010e060b */
[----:B------:R-:W-:Y:S02]  /*1470*/  IMAD.MOV R24, RZ, RZ, -R6 ;  /* 0x000000ffff187224 */ /* 0x000fe400078e0a06 */
[----:B------:R-:W-:-:S08]  /*1480*/  IMAD.X R22, RZ, RZ, R15, P1 ;  /* 0x000000ffff167224 */ /* 0x000fd000008e060f */
.L_x_62:
[----:B------:R-:W0:Y:S01]  /*1490*/  LDCU UR4, c[0x0][0x3a8] ;  /* 0x00007500ff0477ac */ /* 0x000e220008000800 */
[----:B------:R-:W-:Y:S01]  /*14a0*/  IMAD.MOV.U32 R25, RZ, RZ, RZ ;  /* 0x000000ffff197224 */ /* 0x000fe200078e00ff */
[----:B0-----:R-:W-:-:S09]  /*14b0*/  UISETP.GE.U32.AND UP0, UPT, UR4, 0x8, UPT ;  /* 0x000000080400788c */ /* 0x001fd2000bf06070 */
[----:B------:R-:W-:Y:S05]  /*14c0*/  BRA.U !UP0, `(.L_x_57) ;  /* 0x0000000108fc7547 */ /* 0x000fea000b800000 */
[----:B---3--:R-:W-:Y:S01]  /*14d0*/  IADD3 R27, P1, PT, R8, R12, RZ ;  /* 0x0000000c081b7210 */ /* 0x008fe20007f3e0ff */
[----:B------:R-:W-:Y:S02]  /*14e0*/  IMAD.MOV.U32 R26, RZ, RZ, R5 ;  /* 0x000000ffff1a7224 */ /* 0x000fe400078e0005 */
[----:B------:R-:W-:Y:S02]  /*14f0*/  IMAD.MOV.U32 R29, RZ, RZ, R23 ;  /* 0x000000ffff1d7224 */ /* 0x000fe400078e0017 */
[----:B------:R-:W-:Y:S02]  /*1500*/  IMAD.MOV.U32 R28, RZ, RZ, R4 ;  /* 0x000000ffff1c7224 */ /* 0x000fe400078e0004 */
[----:B------:R-:W-:Y:S02]  /*1510*/  IMAD.MOV.U32 R21, RZ, RZ, R22 ;  /* 0x000000ffff157224 */ /* 0x000fe400078e0016 */
[----:B------:R-:W-:Y:S02]  /*1520*/  IMAD.MOV.U32 R25, RZ, RZ, R24 ;  /* 0x000000ffff197224 */ /* 0x000fe400078e0018 */
[----:B------:R-:W-:-:S07]  /*1530*/  IMAD.X R20, R9, 0x1, R13, P1 ;  /* 0x0000000109147824 */ /* 0x000fce00008e060d */
.L_x_58:
[----:B------:R-:W-:Y:S02]  /*1540*/  IMAD.MOV.U32 R17, RZ, RZ, R21 ;  /* 0x000000ffff117224 */ /* 0x000fe400078e0015 */
[----:B------:R-:W-:Y:S02]  /*1550*/  IMAD.MOV.U32 R21, RZ, RZ, R20 ;  /* 0x000000ffff157224 */ /* 0x000fe400078e0014 */
[----:B------:R-:W-:Y:S02]  /*1560*/  IMAD.MOV.U32 R16, RZ, RZ, R28 ;  /* 0x000000ffff107224 */ /* 0x000fe400078e001c */
[----:B------:R-:W-:-:S03]  /*1570*/  IMAD.MOV.U32 R20, RZ, RZ, R27 ;  /* 0x000000ffff147224 */ /* 0x000fc600078e001b */
[----:B------:R-:W2:Y:S04]  /*1580*/  LDG.E R18, desc[UR6][R16.64+-0x10] ;  /* 0xfffff00610127981 */ /* 0x000ea8000c1e1900 */
[----:B------:R-:W2:Y:S02]  /*1590*/  LDG.E R19, desc[UR6][R20.64+-0x10] ;  /* 0xfffff00614137981 */ /* 0x000ea4000c1e1900 */
[----:B--2---:R-:W-:Y:S01]  /*15a0*/  FSETP.GT.AND P1, PT, R19, R18, PT ;  /* 0x000000121300720b */ /* 0x004fe20003f24000 */
[----:B------:R-:W-:-:S12]  /*15b0*/  IMAD.MOV.U32 R18, RZ, RZ, R26 ;  /* 0x000000ffff127224 */ /* 0x000fd800078e001a */
[----:B------:R0:W-:Y:S02]  /*15c0*/  @P1 STG.E desc[UR6][R16.64+-0x10], R19 ;  /* 0xfffff01310001986 */ /* 0x0001e4000c101906 */
[----:B0-----:R-:W-:-:S05]  /*15d0*/  IMAD.MOV.U32 R19, RZ, RZ, R29 ;  /* 0x000000ffff137224 */ /* 0x001fca00078e001d */
[----:B------:R-:W-:Y:S04]  /*15e0*/  @P1 STG.E desc[UR6][R18.64+-0x10], R7 ;  /* 0xfffff00712001986 */ /* 0x000fe8000c101906 */
[----:B------:R-:W2:Y:S04]  /*15f0*/  LDG.E R27, desc[UR6][R20.64+-0xc] ;  /* 0xfffff406141b7981 */ /* 0x000ea8000c1e1900 */
[----:B------:R-:W2:Y:S02]  /*1600*/  LDG.E R26, desc[UR6][R16.64+-0xc] ;  /* 0xfffff406101a7981 */ /* 0x000ea4000c1e1900 */
[----:B--2---:R-:W-:-:S13]  /*1610*/  FSETP.GT.AND P1, PT, R27, R26, PT ;  /* 0x0000001a1b00720b */ /* 0x004fda0003f24000 */
[----:B------:R0:W-:Y:S04]  /*1620*/  @P1 STG.E desc[UR6][R16.64+-0xc], R27 ;  /* 0xfffff41b10001986 */ /* 0x0001e8000c101906 */
        /* <DEDUP_REMOVED lines=9> */
[----:B------:R-:W-:Y:S04]  /*16c0*/  @P1 STG.E desc[UR6][R16.64+-0x4], R28 ;  /* 0xfffffc1c10001986 */ /* 0x000fe8000c101906 */
[----:B------:R-:W-:Y:S04]  /*16d0*/  @P1 STG.E desc[UR6][R18.64+-0x4], R7 ;  /* 0xfffffc0712001986 */ /* 0x000fe8000c101906 */
[----:B0-----:R-:W2:Y:S04]  /*16e0*/  LDG.E R27, desc[UR6][R20.64] ;  /* 0x00000006141b7981 */ /* 0x001ea8000c1e1900 */
[----:B------:R-:W2:Y:S02]  /*16f0*/  LDG.E R26, desc[UR6][R16.64] ;  /* 0x00000006101a7981 */ /* 0x000ea4000c1e1900 */
[----:B--2---:R-:W-:-:S13]  /*1700*/  FSETP.GT.AND P1, PT, R27, R26, PT ;  /* 0x0000001a1b00720b */ /* 0x004fda0003f24000 */
[----:B------:R-:W-:Y:S04]  /*1710*/  @P1 STG.E desc[UR6][R16.64], R27 ;  /* 0x0000001b10001986 */ /* 0x000fe8000c101906 */
[----:B------:R-:W-:Y:S04]  /*1720*/  @P1 STG.E desc[UR6][R18.64], R7 ;  /* 0x0000000712001986 */ /* 0x000fe8000c101906 */
[----:B-1----:R-:W2:Y:S04]  /*1730*/  LDG.E R29, desc[UR6][R20.64+0x4] ;  /* 0x00000406141d7981 */ /* 0x002ea8000c1e1900 */
[----:B------:R-:W2:Y:S02]  /*1740*/  LDG.E R26, desc[UR6][R16.64+0x4] ;  /* 0x00000406101a7981 */ /* 0x000ea4000c1e1900 */
[----:B--2---:R-:W-:-:S13]  /*1750*/  FSETP.GT.AND P1, PT, R29, R26, PT ;  /* 0x0000001a1d00720b */ /* 0x004fda0003f24000 */
[----:B------:R0:W-:Y:S04]  /*1760*/  @P1 STG.E desc[UR6][R16.64+0x4], R29 ;  /* 0x0000041d10001986 */ /* 0x0001e8000c101906 */
[----:B------:R-:W-:Y:S04]  /*1770*/  @P1 STG.E desc[UR6][R18.64+0x4], R7 ;  /* 0x0000040712001986 */ /* 0x000fe8000c101906 */
[----:B------:R-:W2:Y:S04]  /*1780*/  LDG.E R26, desc[UR6][R16.64+0x8] ;  /* 0x00000806101a7981 */ /* 0x000ea8000c1e1900 */
[----:B0-----:R-:W2:Y:S02]  /*1790*/  LDG.E R29, desc[UR6][R20.64+0x8] ;  /* 0x00000806141d7981 */ /* 0x001ea4000c1e1900 */
[----:B--2---:R-:W-:-:S13]  /*17a0*/  FSETP.GT.AND P1, PT, R29, R26, PT ;  /* 0x0000001a1d00720b */ /* 0x004fda0003f24000 */
[----:B------:R-:W-:Y:S04]  /*17b0*/  @P1 STG.E desc[UR6][R16.64+0x8], R29 ;  /* 0x0000081d10001986 */ /* 0x000fe8000c101906 */
[----:B------:R-:W-:Y:S04]  /*17c0*/  @P1 STG.E desc[UR6][R18.64+0x8], R7 ;  /* 0x0000080712001986 */ /* 0x000fe8000c101906 */
[----:B------:R-:W2:Y:S04]  /*17d0*/  LDG.E R27, desc[UR6][R20.64+0xc] ;  /* 0x00000c06141b7981 */ /* 0x000ea8000c1e1900 */
[----:B------:R-:W2:Y:S01]  /*17e0*/  LDG.E R26, desc[UR6][R16.64+0xc] ;  /* 0x00000c06101a7981 */ /* 0x000ea2000c1e1900 */
[----:B------:R-:W-:-:S05]  /*17f0*/  VIADD R25, R25, 0x8 ;  /* 0x0000000819197836 */ /* 0x000fca0000000000 */
[----:B------:R-:W-:Y:S02]  /*1800*/  ISETP.NE.AND P2, PT, R25, RZ, PT ;  /* 0x000000ff1900720c */ /* 0x000fe40003f45270 */
[----:B--2---:R-:W-:-:S13]  /*1810*/  FSETP.GT.AND P1, PT, R27, R26, PT ;  /* 0x0000001a1b00720b */ /* 0x004fda0003f24000 */
[----:B------:R0:W-:Y:S04]  /*1820*/  @P1 STG.E desc[UR6][R16.64+0xc], R27 ;  /* 0x00000c1b10001986 */ /* 0x0001e8000c101906 */
[----:B------:R1:W-:Y:S01]  /*1830*/  @P1 STG.E desc[UR6][R18.64+0xc], R7 ;  /* 0x00000c0712001986 */ /* 0x0003e2000c101906 */
[----:B0-----:R-:W-:-:S05]  /*1840*/  IADD3 R27, P1, PT, R20, 0x20, RZ ;  /* 0x00000020141b7810 */ /* 0x001fca0007f3e0ff */
[----:B------:R-:W-:Y:S01]  /*1850*/  IMAD.X R20, RZ, RZ, R21, P1 ;  /* 0x000000ffff147224 */ /* 0x000fe200008e0615 */
[----:B------:R-:W-:-:S05]  /*1860*/  IADD3 R28, P1, PT, R16, 0x20, RZ ;  /* 0x00000020101c7810 */ /* 0x000fca0007f3e0ff */
[----:B------:R-:W-:Y:S01]  /*1870*/  IMAD.X R21, RZ, RZ, R17, P1 ;  /* 0x000000ffff157224 */ /* 0x000fe200008e0611 */
[----:B------:R-:W-:-:S05]  /*1880*/  IADD3 R26, P1, PT, R18, 0x20, RZ ;  /* 0x00000020121a7810 */ /* 0x000fca0007f3e0ff */
[----:B------:R-:W-:Y:S01]  /*1890*/  IMAD.X R29, RZ, RZ, R19, P1 ;  /* 0x000000ffff1d7224 */ /* 0x000fe200008e0613 */
[----:B-1----:R-:W-:Y:S07]  /*18a0*/  @P2 BRA `(.L_x_58) ;  /* 0xfffffffc00242947 */ /* 0x002fee000383ffff */
[----:B------:R-:W-:-:S07]  /*18b0*/  IMAD.MOV.U32 R25, RZ, RZ, R6 ;  /* 0x000000ffff197224 */ /* 0x000fce00078e0006 */
.L_x_57:
[----:B------:R-:W3:Y:S01]  /*18c0*/  LDC R27, c[0x0][0x3a8] ;  /* 0x0000ea00ff1b7b82 */ /* 0x000ee20000000800 */
[----:B------:R-:W-:Y:S01]  /*18d0*/  ISETP.NE.AND P1, PT, R2, RZ, PT ;  /* 0x000000ff0200720c */ /* 0x000fe20003f25270 */
[----:B---3--:R-:W-:-:S12]  /*18e0*/  IMAD.WIDE R12, R27, 0x4, R12 ;  /* 0x000000041b0c7825 */ /* 0x008fd800078e020c */
[----:B------:R-:W-:Y:S05]  /*18f0*/  @!P1 BRA `(.L_x_59) ;  /* 0x0000000000d49947 */ /* 0x000fea0003800000 */
[----:B------:R-:W-:Y:S01]  /*1900*/  ISETP.NE.AND P1, PT, R3, RZ, PT ;  /* 0x000000ff0300720c */ /* 0x000fe20003f25270 */
[----:B------:R-:W-:-:S12]  /*1910*/  @!P0 BRA `(.L_x_60) ;  /* 0x0000000000608947 */ /* 0x000fd80003800000 */
[----:B------:R-:W-:-:S04]  /*1920*/  IMAD.WIDE.U32 R20, R25, 0x4, R12 ;  /* 0x0000000419147825 */ /* 0x000fc800078e000c */
[----:B------:R-:W-:Y:S01]  /*1930*/  IMAD.WIDE.U32 R16, R25, 0x4, R14 ;  /* 0x0000000419107825 */ /* 0x000fe200078e000e */
[----:B------:R-:W2:Y:S04]  /*1940*/  LDG.E R29, desc[UR6][R20.64] ;  /* 0x00000006141d7981 */ /* 0x000ea8000c1e1900 */
[----:B------:R-:W2:Y:S02]  /*1950*/  LDG.E R18, desc[UR6][R16.64] ;  /* 0x0000000610127981 */ /* 0x000ea4000c1e1900 */
[----:B--2---:R-:W-:Y:S01]  /*1960*/  FSETP.GT.AND P2, PT, R29, R18, PT ;  /* 0x000000121d00720b */ /* 0x004fe20003f44000 */
[----:B------:R-:W-:-:S12]  /*1970*/  IMAD.WIDE.U32 R18, R25, 0x4, R10 ;  /* 0x0000000419127825 */ /* 0x000fd800078e000a */
        /* <DEDUP_REMOVED lines=10> */
[----:B------:R0:W-:Y:S04]  /*1a20*/  @P2 STG.E desc[UR6][R16.64+0x8], R29 ;  /* 0x0000081d10002986 */ /* 0x0001e8000c101906 */
[----:B------:R1:W-:Y:S04]  /*1a30*/  @P2 STG.E desc[UR6][R18.64+0x8], R7 ;  /* 0x0000080712002986 */ /* 0x0003e8000c101906 */
[----:B------:R-:W2:Y:S04]  /*1a40*/  LDG.E R26, desc[UR6][R16.64+0xc] ;  /* 0x00000c06101a7981 */ /* 0x000ea8000c1e1900 */
[----:B0-----:R-:W2:Y:S01]  /*1a50*/  LDG.E R29, desc[UR6][R20.64+0xc] ;  /* 0x00000c06141d7981 */ /* 0x001ea2000c1e1900 */
[----:B------:R-:W-:Y:S01]  /*1a60*/  VIADD R25, R25, 0x4 ;  /* 0x0000000419197836 */ /* 0x000fe20000000000 */
[----:B--2---:R-:W-:-:S13]  /*1a70*/  FSETP.GT.AND P2, PT, R29, R26, PT ;  /* 0x0000001a1d00720b */ /* 0x004fda0003f44000 */
[----:B------:R1:W-:Y:S04]  /*1a80*/  @P2 STG.E desc[UR6][R16.64+0xc], R29 ;  /* 0x00000c1d10002986 */ /* 0x0003e8000c101906 */
[----:B------:R1:W-:Y:S02]  /*1a90*/  @P2 STG.E desc[UR6][R18.64+0xc], R7 ;  /* 0x00000c0712002986 */ /* 0x0003e4000c101906 */
.L_x_60:
[----:B------:R-:W-:Y:S05]  /*1aa0*/  @!P1 BRA `(.L_x_59) ;  /* 0x0000000000689947 */ /* 0x000fea0003800000 */
[----:B------:R-:W-:Y:S02]  /*1ab0*/  ISETP.NE.AND P2, PT, R3, 0x1, PT ;  /* 0x000000010300780c */ /* 0x000fe40003f45270 */
[----:B------:R-:W-:-:S11]  /*1ac0*/  LOP3.LUT P1, RZ, R27, 0x1, RZ, 0xc0, !PT ;  /* 0x000000011bff7812 */ /* 0x000fd6000782c0ff */
[----:B------:R-:W-:Y:S05]  /*1ad0*/  @!P2 BRA `(.L_x_61) ;  /* 0x000000000038a947 */ /* 0x000fea0003800000 */
[----:B-1----:R-:W-:-:S04]  /*1ae0*/  IMAD.WIDE.U32 R16, R25, 0x4, R12 ;  /* 0x0000000419107825 */ /* 0x002fc800078e000c */
[----:B------:R-:W-:Y:S01]  /*1af0*/  IMAD.WIDE.U32 R18, R25, 0x4, R14 ;  /* 0x0000000419127825 */ /* 0x000fe200078e000e */
[----:B------:R-:W2:Y:S04]  /*1b00*/  LDG.E R27, desc[UR6][R16.64] ;  /* 0x00000006101b7981 */ /* 0x000ea8000c1e1900 */
[----:B------:R-:W2:Y:S02]  /*1b10*/  LDG.E R20, desc[UR6][R18.64] ;  /* 0x0000000612147981 */ /* 0x000ea4000c1e1900 */
[----:B--2---:R-:W-:Y:S01]  /*1b20*/  FSETP.GT.AND P2, PT, R27, R20, PT ;  /* 0x000000141b00720b */ /* 0x004fe20003f44000 */
[----:B------:R-:W-:-:S12]  /*1b30*/  IMAD.WIDE.U32 R20, R25, 0x4, R10 ;  /* 0x0000000419147825 */ /* 0x000fd800078e000a */
[----:B------:R0:W-:Y:S04]  /*1b40*/  @P2 STG.E desc[UR6][R18.64], R27 ;  /* 0x0000001b12002986 */ /* 0x0001e8000c101906 */
[----:B------:R0:W-:Y:S04]  /*1b50*/  @P2 STG.E desc[UR6][R20.64], R7 ;  /* 0x0000000714002986 */ /* 0x0001e8000c101906 */
[----:B------:R-:W2:Y:S04]  /*1b60*/  LDG.E R29, desc[UR6][R16.64+0x4] ;  /* 0x00000406101d7981 */ /* 0x000ea8000c1e1900 */
[----:B------:R-:W2:Y:S01]  /*1b70*/  LDG.E R26, desc[UR6][R18.64+0x4] ;  /* 0x00000406121a7981 */ /* 0x000ea2000c1e1900 */
[----:B------:R-:W-:Y:S01]  /*1b80*/  VIADD R25, R25, 0x2 ;  /* 0x0000000219197836 */ /* 0x000fe20000000000 */
[----:B--2---:R-:W-:-:S13]  /*1b90*/  FSETP.GT.AND P2, PT, R29, R26, PT ;  /* 0x0000001a1d00720b */ /* 0x004fda0003f44000 */
[----:B------:R0:W-:Y:S04]  /*1ba0*/  @P2 STG.E desc[UR6][R18.64+0x4], R29 ;  /* 0x0000041d12002986 */ /* 0x0001e8000c101906 */
[----:B------:R0:W-:Y:S02]  /*1bb0*/  @P2 STG.E desc[UR6][R20.64+0x4], R7 ;  /* 0x0000040714002986 */ /* 0x0001e4000c101906 */
.L_x_61:
[----:B------:R-:W-:Y:S05]  /*1bc0*/  @!P1 BRA `(.L_x_59) ;  /* 0x0000000000209947 */ /* 0x000fea0003800000 */
[----:B01----:R-:W-:-:S04]  /*1bd0*/  IMAD.WIDE.U32 R18, R25, 0x4, R12 ;  /* 0x0000000419127825 */ /* 0x003fc800078e000c */
[----:B------:R-:W-:Y:S02]  /*1be0*/  IMAD.WIDE.U32 R16, R25, 0x4, R14 ;  /* 0x0000000419107825 */ /* 0x000fe400078e000e */
[----:B------:R-:W2:Y:S04]  /*1bf0*/  LDG.E R19, desc[UR6][R18.64] ;  /* 0x0000000612137981 */ /* 0x000ea8000c1e1900 */
[----:B------:R-:W2:Y:S02]  /*1c00*/  LDG.E R20, desc[UR6][R16.64] ;  /* 0x0000000610147981 */ /* 0x000ea4000c1e1900 */
[----:B--2---:R-:W-:-:S13]  /*1c10*/  FSETP.GT.AND P1, PT, R19, R20, PT ;  /* 0x000000141300720b */ /* 0x004fda0003f24000 */
[----:B------:R-:W-:Y:S01]  /*1c20*/  @P1 IMAD.WIDE.U32 R20, R25, 0x4, R10 ;  /* 0x0000000419141825 */ /* 0x000fe200078e000a */
[----:B------:R2:W-:Y:S04]  /*1c30*/  @P1 STG.E desc[UR6][R16.64], R19 ;  /* 0x0000001310001986 */ /* 0x0005e8000c101906 */
[----:B------:R2:W-:Y:S02]  /*1c40*/  @P1 STG.E desc[UR6][R20.64], R7 ;  /* 0x0000000714001986 */ /* 0x0005e4000c101906 */
.L_x_59:
[----:B012---:R-:W-:-:S05]  /*1c50*/  VIADD R7, R7, 0x1 ;  /* 0x0000000107077836 */ /* 0x007fca0000000000 */
[----:B------:R-:W-:-:S13]  /*1c60*/  ISETP.NE.AND P1, PT, R7, R0, PT ;  /* 0x000000000700720c */ /* 0x000fda0003f25270 */
[----:B------:R-:W-:Y:S05]  /*1c70*/  @P1 BRA `(.L_x_62) ;  /* 0xfffffff800041947 */ /* 0x000fea000383ffff */
[----:B------:R-:W-:Y:S05]  /*1c80*/  EXIT ;  /* 0x000000000000794d */ /* 0x000fea0003800000 */
.L_x_63:
        /* <DEDUP_REMOVED lines=15> */
.L_x_113:


//--------------------- .text._Z8sum_poolPfPKfPKiiii --------------------------
	.section	.text._Z8sum_poolPfPKfPKiiii,"ax",@progbits
	.align	128
        .global         _Z8sum_poolPfPKfPKiiii
        .type           _Z8sum_poolPfPKfPKiiii,@function
        .size           _Z8sum_poolPfPKfPKiiii,(.L_x_114 - _Z8sum_poolPfPKfPKiiii)
        .other          _Z8sum_poolPfPKfPKiiii,@"STO_CUDA_ENTRY STV_DEFAULT"
_Z8sum_poolPfPKfPKiiii:
.text._Z8sum_poolPfPKfPKiiii:
[----:B------:R-:W-:Y:S01]  /*0000*/  LDC R1, c[0x0][0x37c] ;  /* 0x0000df00ff017b82 */ /* 0x000fe20000000800 */
[----:B------:R-:W0:Y:S01]  /*0010*/  S2R R6, SR_CTAID.X ;  /* 0x0000000000067919 */ /* 0x000e220000002500 */
[----:B------:R-:W0:Y:S02]  /*0020*/  LDCU UR4, c[0x0][0x398] ;  /* 0x00007300ff0477ac */ /* 0x000e240008000800 */
[----:B0-----:R-:W-:-:S13]  /*0030*/  ISETP.GE.AND P0, PT, R6, UR4, PT ;  /* 0x0000000406007c0c */ /* 0x001fda000bf06270 */
[----:B------:R-:W-:Y:S05]  /*0040*/  @P0 EXIT ;  /* 0x000000000000094d */ /* 0x000fea0003800000 */
[----:B------:R-:W0:Y:S01]  /*0050*/  LDCU.64 UR4, c[0x0][0x380] ;  /* 0x00007000ff0477ac */ /* 0x000e220008000a00 */
[----:B------:R-:W1:Y:S01]  /*0060*/  LDC R0, c[0x0][0x388] ;  /* 0x0000e200ff007b82 */ /* 0x000e620000000800 */
[----:B------:R-:W-:Y:S01]  /*0070*/  ISETP.NE.AND P0, PT, R6, RZ, PT ;  /* 0x000000ff0600720c */ /* 0x000fe20003f05270 */
[----:B------:R-:W2:Y:S06]  /*0080*/  LDCU.64 UR6, c[0x0][0x358] ;  /* 0x00006b00ff0677ac */ /* 0x000eac0008000a00 */
[----:B------:R-:W3:Y:S01]  /*0090*/  LDC R7, c[0x0][0x38c] ;  /* 0x0000e300ff077b82 */ /* 0x000ee20000000800 */
        /* <DEDUP_REMOVED lines=8> */
[----:B------:R-:W-:Y:S01]  /*0120*/  HFMA2 R9, -RZ, RZ, 0, 0 ;  /* 0x00000000ff097431 */ /* 0x000fe200000001ff */
[----:B------:R-:W-:-:S07]  /*0130*/  LOP3.LUT R8, R6, 0x7ffffff0, RZ, 0xc0, !PT ;  /* 0x7ffffff006087812 */ /* 0x000fce00078ec0ff */
.L_x_66:
        /* <DEDUP_REMOVED lines=19> */
[----:B-----5:R-:W-:Y:S01]  /*0270*/  IMAD R15, R15, R11, RZ ;  /* 0x0000000b0f0f7224 */ /* 0x020fe200078e02ff */
[----:B------:R-:W-:-:S04]  /*0280*/  SHF.R.S32.HI R19, RZ, 0x1f, R13 ;  /* 0x0000001fff137819 */ /* 0x000fc8000001140d */
[--C-:B------:R-:W-:Y:S02]  /*0290*/  IADD3 R13, P1, P2, R15, R13, R28.reuse ;  /* 0x0000000d0f0d7210 */ /* 0x100fe40007a3e01c */
[----:B------:R-:W-:Y:S02]  /*02a0*/  SHF.R.S32.HI R28, RZ, 0x1f, R28 ;  /* 0x0000001fff1c7819 */ /* 0x000fe4000001141c */
[----:B------:R-:W-:-:S04]  /*02b0*/  SHF.R.S32.HI R15, RZ, 0x1f, R15 ;  /* 0x0000001fff0f7819 */ /* 0x000fc8000001140f */
[----:B------:R-:W-:Y:S02]  /*02c0*/  IADD3.X R19, PT, PT, R15, R19, R28, P1, P2 ;  /* 0x000000130f137210 */ /* 0x000fe40000fe441c */
[----:B------:R-:W4:Y:S04]  /*02d0*/  LDG.E R15, desc[UR6][R4.64+0x34] ;  /* 0x00003406040f7981 */ /* 0x000f28000c1e1900 */
        /* <DEDUP_REMOVED lines=25> */
[----:B------:R-:W-:Y:S01]  /*0470*/  IADD3.X R5, PT, PT, R5, R12, R16, P1, P2 ;  /* 0x0000000c05057210 */ /* 0x000fe20000fe4410 */
[----:B------:R-:W-:Y:S02]  /*0480*/  VIADD R9, R9, 0x10 ;  /* 0x0000001009097836 */ /* 0x000fe40000000000 */
[----:B------:R-:W-:Y:S02]  /*0490*/  IMAD R21, R21, R11, RZ ;  /* 0x0000000b15157224 */ /* 0x000fe400078e02ff */
[----:B------:R-:W-:-:S04]  /*04a0*/  IMAD.WIDE R2, R11, 0x40, R2 ;  /* 0x000000400b027825 */ /* 0x000fc800078e0202 */
[----:B--2---:R-:W-:-:S05]  /*04b0*/  IMAD R26, R26, R11, RZ ;  /* 0x0000000b1a1a7224 */ /* 0x004fca00078e02ff */
[--C-:B------:R-:W-:Y:S02]  /*04c0*/  IADD3 R4, P1, P2, R17, R4, R26.reuse ;  /* 0x0000000411047210 */ /* 0x100fe40007a3e01a */
[----:B------:R-:W-:Y:S02]  /*04d0*/  SHF.R.S32.HI R26, RZ, 0x1f, R26 ;  /* 0x0000001fff1a7819 */ /* 0x000fe4000001141a */
[----:B------:R-:W-:-:S04]  /*04e0*/  SHF.R.S32.HI R17, RZ, 0x1f, R17 ;  /* 0x0000001fff117819 */ /* 0x000fc80000011411 */
[----:B------:R-:W-:Y:S01]  /*04f0*/  IADD3.X R17, PT, PT, R17, R5, R26, P1, P2 ;  /* 0x0000000511117210 */ /* 0x000fe20000fe441a */
[-C--:B----4-:R-:W-:Y:S02]  /*0500*/  IMAD R15, R15, R11.reuse, RZ ;  /* 0x0000000b0f0f7224 */ /* 0x090fe400078e02ff */
[----:B-----5:R-:W-:-:S05]  /*0510*/  IMAD R28, R28, R11, RZ ;  /* 0x0000000b1c1c7224 */ /* 0x020fca00078e02ff */
[--C-:B------:R-:W-:Y:S02]  /*0520*/  IADD3 R4, P1, P2, R28, R4, R15.reuse ;  /* 0x000000041c047210 */ /* 0x100fe40007a3e00f */
[----:B------:R-:W-:Y:S02]  /*0530*/  SHF.R.S32.HI R15, RZ, 0x1f, R15 ;  /* 0x0000001fff0f7819 */ /* 0x000fe4000001140f */
[----:B------:R-:W-:-:S04]  /*0540*/  SHF.R.S32.HI R28, RZ, 0x1f, R28 ;  /* 0x0000001fff1c7819 */ /* 0x000fc8000001141c */
[----:B------:R-:W-:Y:S02]  /*0550*/  IADD3.X R28, PT, PT, R28, R17, R15, P1, P2 ;  /* 0x000000111c1c7210 */ /* 0x000fe40000fe440f */
[----:B------:R-:W-:Y:S02]  /*0560*/  ISETP.NE.AND P1, PT, R9, R8, PT ;  /* 0x000000080900720c */ /* 0x000fe40003f25270 */
[----:B------:R-:W-:-:S04]  /*0570*/  IADD3 R4, P3, PT, R21, R4, RZ ;  /* 0x0000000415047210 */ /* 0x000fc80007f7e0ff */
[----:B-1----:R-:W-:Y:S02]  /*0580*/  LEA R0, P2, R4, R0, 0x2 ;  /* 0x0000000004007211 */ /* 0x002fe400078410ff */
[----:B------:R-:W-:-:S04]  /*0590*/  LEA.HI.X.SX32 R21, R21, R28, 0x1, P3 ;  /* 0x0000001c15157211 */ /* 0x000fc800018f0eff */
[----:B------:R-:W-:Y:S01]  /*05a0*/  LEA.HI.X R7, R4, R7, R21, 0x2, P2 ;  /* 0x0000000704077211 */ /* 0x000fe200010f1415 */
[----:B------:R-:W-:Y:S06]  /*05b0*/  @P1 BRA `(.L_x_66) ;  /* 0xfffffff800e01947 */ /* 0x000fec000383ffff */
.L_x_65:
[----:B------:R-:W-:Y:S05]  /*05c0*/  @!P0 BRA `(.L_x_64) ;  /* 0x0000000400588947 */ /* 0x000fea0003800000 */
[----:B------:R-:W-:Y:S02]  /*05d0*/  ISETP.GE.U32.AND P1, PT, R23, 0x8, PT ;  /* 0x000000081700780c */ /* 0x000fe40003f26070 */
[----:B------:R-:W-:-:S04]  /*05e0*/  LOP3.LUT R11, R6, 0x7, RZ, 0xc0, !PT ;  /* 0x00000007060b7812 */ /* 0x000fc800078ec0ff */
[----:B------:R-:W-:-:S07]  /*05f0*/  ISETP.NE.AND P0, PT, R11, RZ, PT ;  /* 0x000000ff0b00720c */ /* 0x000fce0003f05270 */
[----:B------:R-:W-:Y:S06]  /*0600*/  @!P1 BRA `(.L_x_67) ;  /* 0x0000000000989947 */ /* 0x000fec0003800000 */
[----:B------:R-:W0:Y:S08]  /*0610*/  LDC.64 R12, c[0x0][0x390] ;  /* 0x0000e400ff0c7b82 */ /* 0x000e300000000a00 */
[----:B------:R-:W2:Y:S01]  /*0620*/  LDC R5, c[0x0][0x3a0] ;  /* 0x0000e800ff057b82 */ /* 0x000ea20000000800 */
[----:B0-----:R-:W-:-:S05]  /*0630*/  IMAD.WIDE.U32 R12, R8, 0x4, R12 ;  /* 0x00000004080c7825 */ /* 0x001fca00078e000c */
[----:B------:R-:W4:Y:S04]  /*0640*/  LDG.E R14, desc[UR6][R12.64] ;  /* 0x000000060c0e7981 */ /* 0x000f28000c1e1900 */
[----:B------:R-:W5:Y:S04]  /*0650*/  LDG.E R16, desc[UR6][R12.64+0x4] ;  /* 0x000004060c107981 */ /* 0x000f68000c1e1900 */
[----:B------:R-:W3:Y:S04]  /*0660*/  LDG.E R18, desc[UR6][R12.64+0x8] ;  /* 0x000008060c127981 */ /* 0x000ee8000c1e1900 */
[----:B------:R-:W3:Y:S04]  /*0670*/  LDG.E R20, desc[UR6][R12.64+0xc] ;  /* 0x00000c060c147981 */ /* 0x000ee8000c1e1900 */
[----:B------:R-:W3:Y:S04]  /*0680*/  LDG.E R22, desc[UR6][R12.64+0x10] ;  /* 0x000010060c167981 */ /* 0x000ee8000c1e1900 */
[----:B------:R-:W3:Y:S04]  /*0690*/  LDG.E R24, desc[UR6][R12.64+0x14] ;  /* 0x000014060c187981 */ /* 0x000ee8000c1e1900 */
[----:B------:R-:W3:Y:S04]  /*06a0*/  LDG.E R4, desc[UR6][R12.64+0x18] ;  /* 0x000018060c047981 */ /* 0x000ee8000c1e1900 */
[----:B------:R0:W3:Y:S01]  /*06b0*/  LDG.E R10, desc[UR6][R12.64+0x1c] ;  /* 0x00001c060c0a7981 */ /* 0x0000e2000c1e1900 */
[----:B--2---:R-:W-:-:S04]  /*06c0*/  IMAD.WIDE R2, R5, 0x20, R2 ;  /* 0x0000002005027825 */ /* 0x004fc800078e0202 */
[----:B------:R-:W-:Y:S02]  /*06d0*/  VIADD R8, R8, 0x8 ;  /* 0x0000000808087836 */ /* 0x000fe40000000000 */
[-C--:B----4-:R-:W-:Y:S02]  /*06e0*/  IMAD R14, R14, R5.reuse, RZ ;  /* 0x000000050e0e7224 */ /* 0x090fe400078e02ff */
[----:B-----5:R-:W-:-:S03]  /*06f0*/  IMAD R9, R16, R5, RZ ;  /* 0x0000000510097224 */ /* 0x020fc600078e02ff */
[----:B------:R-:W-:Y:S01]  /*0700*/  SHF.R.S32.HI R15, RZ, 0x1f, R14 ;  /* 0x0000001fff0f7819 */ /* 0x000fe2000001140e */
[-C--:B---3--:R-:W-:Y:S02]  /*0710*/  IMAD R18, R18, R5.reuse, RZ ;  /* 0x0000000512127224 */ /* 0x088fe400078e02ff */
        /* <DEDUP_REMOVED lines=18> */
[----:B-1----:R-:W-:Y:S02]  /*0840*/  LEA R0, P1, R4, R0, 0x2 ;  /* 0x0000000004007211 */ /* 0x002fe400078210ff */
[----:B------:R-:W-:-:S04]  /*0850*/  LEA.HI.X.SX32 R10, R10, R9, 0x1, P3 ;  /* 0x000000090a0a7211 */ /* 0x000fc800018f0eff */
[----:B------:R-:W-:-:S07]  /*0860*/  LEA.HI.X R7, R4, R7, R10, 0x2, P1 ;  /* 0x0000000704077211 */ /* 0x000fce00008f140a */
.L_x_67:
        /* <DEDUP_REMOVED lines=11> */
[----:B------:R-:W3:Y:S01]  /*0920*/  LDG.E R15, desc[UR6][R4.64+0xc] ;  /* 0x00000c06040f7981 */ /* 0x000ee2000c1e1900 */
        /* <DEDUP_REMOVED lines=8> */
[----:B------:R-:W-:Y:S02]  /*09b0*/  SHF.R.S32.HI R12, RZ, 0x1f, R12 ;  /* 0x0000001fff0c7819 */ /* 0x000fe4000001140c */
[----:B------:R-:W-:Y:S02]  /*09c0*/  SHF.R.S32.HI R13, RZ, 0x1f, R13 ;  /* 0x0000001fff0d7819 */ /* 0x000fe4000001140d */
[----:B------:R-:W-:Y:S02]  /*09d0*/  IADD3 R9, P0, PT, R15, R9, RZ ;  /* 0x000000090f097210 */ /* 0x000fe40007f1e0ff */
[----:B------:R-:W-:Y:S02]  /*09e0*/  IADD3.X R4, PT, PT, R13, R11, R12, P2, P3 ;  /* 0x0000000b0d047210 */ /* 0x000fe400017e640c */
[----:B-1----:R-:W-:-:S02]  /*09f0*/  LEA R0, P2, R9, R0, 0x2 ;  /* 0x0000000009007211 */ /* 0x002fc400078410ff */
[----:B------:R-:W-:-:S04]  /*0a00*/  LEA.HI.X.SX32 R4, R15, R4, 0x1, P0 ;  /* 0x000000040f047211 */ /* 0x000fc800000f0eff */
[----:B------:R-:W-:-:S07]  /*0a10*/  LEA.HI.X R7, R9, R7, R4, 0x2, P2 ;  /* 0x0000000709077211 */ /* 0x000fce00010f1404 */
.L_x_68:
[----:B------:R-:W-:Y:S05]  /*0a20*/  @!P1 BRA `(.L_x_64) ;  /* 0x0000000000409947 */ /* 0x000fea0003800000 */
[----:B------:R-:W0:Y:S01]  /*0a30*/  LDC R15, c[0x0][0x3a0] ;  /* 0x0000e800ff0f7b82 */ /* 0x000e220000000800 */
[----:B------:R-:W-:-:S07]  /*0a40*/  UMOV UR4, URZ ;  /* 0x000000ff00047c82 */ /* 0x000fce0008000000 */
[----:B------:R-:W2:Y:S02]  /*0a50*/  LDC.64 R12, c[0x0][0x390] ;  /* 0x0000e400ff0c7b82 */ /* 0x000ea40000000a00 */
.L_x_69:
[----:B--2---:R-:W-:-:S06]  /*0a60*/  IMAD.WIDE.U32 R4, R8, 0x4, R12 ;  /* 0x0000000408047825 */ /* 0x004fcc00078e000c */
[----:B------:R-:W2:Y:S01]  /*0a70*/  LDG.E R4, desc[UR6][R4.64] ;  /* 0x0000000604047981 */ /* 0x000ea2000c1e1900 */
[----:B------:R-:W-:Y:S01]  /*0a80*/  UIADD3 UR4, UPT, UPT, UR4, 0x1, URZ ;  /* 0x0000000104047890 */ /* 0x000fe2000fffe0ff */
[----:B-1----:R-:W-:Y:S01]  /*0a90*/  MOV R10, R0 ;  /* 0x00000000000a7202 */ /* 0x002fe20000000f00 */
[----:B---3--:R-:W-:Y:S02]  /*0aa0*/  IMAD.MOV.U32 R11, RZ, RZ, R7 ;  /* 0x000000ffff0b7224 */ /* 0x008fe400078e0007 */
[----:B0-----:R-:W-:Y:S02]  /*0ab0*/  IMAD.WIDE R2, R15, 0x4, R2 ;  /* 0x000000040f027825 */ /* 0x001fe400078e0202 */
[----:B------:R-:W-:Y:S02]  /*0ac0*/  ISETP.NE.AND P0, PT, R14, UR4, PT ;  /* 0x000000040e007c0c */ /* 0x000fe4000bf05270 */
[----:B------:R-:W-:Y:S02]  /*0ad0*/  VIADD R8, R8, 0x1 ;  /* 0x0000000108087836 */ /* 0x000fe40000000000 */
[----:B--2---:R-:W-:-:S04]  /*0ae0*/  IMAD R9, R4, R15, RZ ;  /* 0x0000000f04097224 */ /* 0x004fc800078e02ff */
[----:B------:R-:W-:-:S04]  /*0af0*/  IMAD.WIDE R10, R9, 0x4, R10 ;  /* 0x00000004090a7825 */ /* 0x000fc800078e020a */
[----:B------:R-:W-:Y:S01]  /*0b00*/  IMAD.MOV.U32 R0, RZ, RZ, R10 ;  /* 0x000000ffff007224 */ /* 0x000fe200078e000a */
[----:B------:R-:W-:Y:S01]  /*0b10*/  MOV R7, R11 ;  /* 0x0000000b00077202 */ /* 0x000fe20000000f00 */
[----:B------:R-:W-:Y:S06]  /*0b20*/  @P0 BRA `(.L_x_69) ;  /* 0xfffffffc00cc0947 */ /* 0x000fec000383ffff */
.L_x_64:
[----:B------:R-:W0:Y:S02]  /*0b30*/  LDC.64 R4, c[0x0][0x390] ;  /* 0x0000e400ff047b82 */ /* 0x000e240000000a00 */
[----:B0-----:R-:W-:-:S05]  /*0b40*/  IMAD.WIDE.U32 R4, R6, 0x4, R4 ;  /* 0x0000000406047825 */ /* 0x001fca00078e0004 */
[----:B------:R-:W2:Y:S02]  /*0b50*/  LDG.E R11, desc[UR6][R4.64] ;  /* 0x00000006040b7981 */ /* 0x000ea4000c1e1900 */
        /* <DEDUP_REMOVED lines=9> */
[----:B------:R-:W-:Y:S01]  /*0bf0*/  IADD3 R10, P0, PT, R2, 0x20, RZ ;  /* 0x00000020020a7810 */ /* 0x000fe20007f1e0ff */
[----:B------:R-:W-:Y:S01]  /*0c00*/  VIADD R6, R16, 0xffffffff ;  /* 0xffffffff10067836 */ /* 0x000fe20000000000 */
[----:B------:R-:W-:Y:S02]  /*0c10*/  IADD3 R5, PT, PT, R18, -0x1, RZ ;  /* 0xffffffff12057810 */ /* 0x000fe40007ffe0ff */
[----:B------:R-:W-:Y:S02]  /*0c20*/  LOP3.LUT R9, R8, 0x7ffffff0, RZ, 0xc0, !PT ;  /* 0x7ffffff008097812 */ /* 0x000fe400078ec0ff */
[----:B------:R-:W-:-:S02]  /*0c30*/  ISETP.GE.U32.AND P3, PT, R4, 0xf, PT ;  /* 0x0000000f0400780c */ /* 0x000fc40003f66070 */
[----:B------:R-:W-:Y:S01]  /*0c40*/  ISETP.GE.U32.AND P2, PT, R5, 0x7, PT ;  /* 0x000000070500780c */ /* 0x000fe20003f46070 */
[----:B------:R-:W-:Y:S01]  /*0c50*/  IMAD.X R5, RZ, RZ, R3, P0 ;  /* 0x000000ffff057224 */ /* 0x000fe200000e0603 */
[----:B------:R-:W-:Y:S02]  /*0c60*/  ISETP.GE.U32.AND P1, PT, R6, 0x3, PT ;  /* 0x000000030600780c */ /* 0x000fe40003f26070 */
[----:B------:R-:W-:Y:S02]  /*0c70*/  LOP3.LUT R8, R8, 0x3, RZ, 0xc0, !PT ;  /* 0x0000000308087812 */ /* 0x000fe400078ec0ff */
[----:B------:R-:W-:-:S09]  /*0c80*/  IADD3 R4, PT, PT, -R9, RZ, RZ ;  /* 0x000000ff09047210 */ /* 0x000fd20007ffe1ff */
.L_x_75:
[----:B------:R-:W-:Y:S01]  /*0c90*/  UIADD3 UR4, UPT, UPT, UR4, 0x1, URZ ;  /* 0x0000000104047890 */ /* 0x000fe2000fffe0ff */
[----:B----4-:R-:W-:Y:S02]  /*0ca0*/  IMAD.MOV.U32 R17, RZ, RZ, RZ ;  /* 0x000000ffff117224 */ /* 0x010fe400078e00ff */
[----:B-1----:R-:W-:-:S03]  /*0cb0*/  IMAD.MOV.U32 R6, RZ, RZ, R0 ;  /* 0x000000ffff067224 */ /* 0x002fc600078e0000 */
[----:B------:R-:W-:Y:S01]  /*0cc0*/  ISETP.NE.AND P0, PT, R11, UR4, PT ;  /* 0x000000040b007c0c */ /* 0x000fe2000bf05270 */
[----:B------:R-:W-:-:S12]  /*0cd0*/  @!P3 BRA `(.L_x_70) ;  /* 0x000000040040b947 */ /* 0x000fd80003800000 */
[----:B------:R-:W-:Y:S01]  /*0ce0*/  IADD3 R22, P4, PT, R6, 0x20, RZ ;  /* 0x0000002006167810 */ /* 0x000fe20007f9e0ff */
[----:B------:R-:W-:Y:S01]  /*0cf0*/  IMAD.MOV.U32 R20, RZ, RZ, R5 ;  /* 0x000000ffff147224 */ /* 0x000fe200078e0005 */
[----:B------:R-:W-:Y:S01]  /*0d00*/  MOV R17, R10 ;  /* 0x0000000a00117202 */ /* 0x000fe20000000f00 */
[----:B------:R-:W-:Y:S01]  /*0d10*/  IMAD.MOV.U32 R0, RZ, RZ, R4 ;  /* 0x000000ffff007224 */ /* 0x000fe200078e0004 */
[----:B---3--:R-:W-:-:S09]  /*0d20*/  IADD3.X R15, PT, PT, RZ, R7, RZ, P4, !PT ;  /* 0x00000007ff0f7210 */ /* 0x008fd200027fe4ff */
.L_x_71:
[----:B------:R-:W-:Y:S01]  /*0d30*/  IMAD.MOV.U32 R14, RZ, RZ, R22 ;  /* 0x000000ffff0e7224 */ /* 0x000fe200078e0016 */
[----:B-1----:R-:W-:Y:S01]  /*0d40*/  MOV R13, R20 ;  /* 0x00000014000d7202 */ /* 0x002fe20000000f00 */
        /* <DEDUP_REMOVED lines=63> */
[----:B------:R2:W4:Y:S01]  /*1140*/  LDG.E R20, desc[UR6][R14.64+0x1c] ;  /* 0x00001c060e147981 */ /* 0x000522000c1e1900 */
[----:B------:R-:W-:Y:S02]  /*1150*/  ISETP.NE.AND P4, PT, R0, RZ, PT ;  /* 0x000000ff0000720c */ /* 0x000fe40003f85270 */
[----:B------:R-:W-:Y:S02]  /*1160*/  IADD3 R22, P5, PT, R14, 0x40, RZ ;  /* 0x000000400e167810 */ /* 0x000fe40007fbe0ff */
[----:B0-----:R-:W-:-:S03]  /*1170*/  IADD3 R17, P6, PT, R12, 0x40, RZ ;  /* 0x000000400c117810 */ /* 0x001fc60007fde0ff */
[----:B--2---:R-:W-:Y:S02]  /*1180*/  IMAD.X R15, RZ, RZ, R15, P5 ;  /* 0x000000ffff0f7224 */ /* 0x004fe400028e060f */
[----:B----4-:R-:W-:Y:S01]  /*1190*/  FADD R23, R20, R23 ;  /* 0x0000001714177221 */ /* 0x010fe20000000000 */
[----:B------:R-:W-:-:S04]  /*11a0*/  IADD3.X R20, PT, PT, RZ, R13, RZ, P6, !PT ;  /* 0x0000000dff147210 */ /* 0x000fc800037fe4ff */
[----:B------:R1:W-:Y:S01]  /*11b0*/  STG.E desc[UR6][R12.64+0x1c], R23 ;  /* 0x00001c170c007986 */ /* 0x0003e2000c101906 */
[----:B------:R-:W-:Y:S05]  /*11c0*/  @P4 BRA `(.L_x_71) ;  /* 0xfffffff800d84947 */ /* 0x000fea000383ffff */
[----:B------:R-:W-:-:S07]  /*11d0*/  IMAD.MOV.U32 R17, RZ, RZ, R9 ;  /* 0x000000ffff117224 */ /* 0x000fce00078e0009 */
.L_x_70:
        /* <DEDUP_REMOVED lines=39> */
.L_x_73:
        /* <DEDUP_REMOVED lines=22> */
.L_x_74:
[----:B------:R-:W-:Y:S05]  /*15b0*/  @!P4 BRA `(.L_x_72) ;  /* 0x000000000048c947 */ /* 0x000fea0003800000 */
[----:B0123--:R-:W-:-:S04]  /*15c0*/  IMAD.WIDE.U32 R12, R17, 0x4, R6 ;  /* 0x00000004110c7825 */ /* 0x00ffc800078e0006 */
[----:B------:R-:W-:Y:S01]  /*15d0*/  IMAD.WIDE.U32 R14, R17, 0x4, R2 ;  /* 0x00000004110e7825 */ /* 0x000fe200078e0002 */
[----:B------:R-:W2:Y:S04]  /*15e0*/  LDG.E R0, desc[UR6][R12.64] ;  /* 0x000000060c007981 */ /* 0x000ea8000c1e1900 */
[----:B------:R-:W2:Y:S01]  /*15f0*/  LDG.E R17, desc[UR6][R14.64] ;  /* 0x000000060e117981 */ /* 0x000ea2000c1e1900 */
[----:B------:R-:W-:Y:S01]  /*1600*/  ISETP.NE.AND P4, PT, R8, 0x1, PT ;  /* 0x000000010800780c */ /* 0x000fe20003f85270 */
[----:B--2---:R-:W-:-:S05]  /*1610*/  FADD R17, R0, R17 ;  /* 0x0000001100117221 */ /* 0x004fca0000000000 */
[----:B------:R4:W-:Y:S07]  /*1620*/  STG.E desc[UR6][R14.64], R17 ;  /* 0x000000110e007986 */ /* 0x0009ee000c101906 */
[----:B------:R-:W-:Y:S05]  /*1630*/  @!P4 BRA `(.L_x_72) ;  /* 0x000000000028c947 */ /* 0x000fea0003800000 */
[----:B------:R-:W2:Y:S04]  /*1640*/  LDG.E R0, desc[UR6][R12.64+0x4] ;  /* 0x000004060c007981 */ /* 0x000ea8000c1e1900 */
[----:B----4-:R-:W2:Y:S01]  /*1650*/  LDG.E R17, desc[UR6][R14.64+0x4] ;  /* 0x000004060e117981 */ /* 0x010ea2000c1e1900 */
[----:B------:R-:W-:Y:S01]  /*1660*/  ISETP.NE.AND P4, PT, R8, 0x2, PT ;  /* 0x000000020800780c */ /* 0x000fe20003f85270 */
[----:B--2---:R-:W-:-:S05]  /*1670*/  FADD R17, R0, R17 ;  /* 0x0000001100117221 */ /* 0x004fca0000000000 */
[----:B------:R0:W-:Y:S07]  /*1680*/  STG.E desc[UR6][R14.64+0x4], R17 ;  /* 0x000004110e007986 */ /* 0x0001ee000c101906 */
[----:B------:R-:W-:Y:S05]  /*1690*/  @!P4 BRA `(.L_x_72) ;  /* 0x000000000010c947 */ /* 0x000fea0003800000 */
[----:B------:R-:W2:Y:S04]  /*16a0*/  LDG.E R12, desc[UR6][R12.64+0x8] ;  /* 0x000008060c0c7981 */ /* 0x000ea8000c1e1900 */
[----:B0-----:R-:W2:Y:S02]  /*16b0*/  LDG.E R17, desc[UR6][R14.64+0x8] ;  /* 0x000008060e117981 */ /* 0x001ea4000c1e1900 */
[----:B--2---:R-:W-:-:S05]  /*16c0*/  FADD R17, R12, R17 ;  /* 0x000000110c117221 */ /* 0x004fca0000000000 */
[----:B------:R0:W-:Y:S02]  /*16d0*/  STG.E desc[UR6][R14.64+0x8], R17 ;  /* 0x000008110e007986 */ /* 0x0001e4000c101906 */
.L_x_72:
[----:B012---:R-:W3:Y:S02]  /*16e0*/  LDC R13, c[0x0][0x3a0] ;  /* 0x0000e800ff0d7b82 */ /* 0x007ee40000000800 */
[----:B---3--:R-:W-:-:S04]  /*16f0*/  IMAD.WIDE R6, R13, 0x4, R6 ;  /* 0x000000040d067825 */ /* 0x008fc800078e0206 */
[----:B------:R-:W-:Y:S01]  /*1700*/  IMAD.MOV.U32 R0, RZ, RZ, R6 ;  /* 0x000000ffff007224 */ /* 0x000fe200078e0006 */
[----:B------:R-:W-:Y:S06]  /*1710*/  @P0 BRA `(.L_x_75) ;  /* 0xfffffff4005c0947 */ /* 0x000fec000383ffff */
[----:B------:R-:W-:Y:S05]  /*1720*/  EXIT ;  /* 0x000000000000794d */ /* 0x000fea0003800000 */
.L_x_76:
        /* <DEDUP_REMOVED lines=13> */
.L_x_114:


//--------------------- .text._Z9mean_poolPfPKfPKiiii --------------------------
	.section	.text._Z9mean_poolPfPKfPKiiii,"ax",@progbits
	.align	128
        .global         _Z9mean_poolPfPKfPKiiii
        .type           _Z9mean_poolPfPKfPKiiii,@function
        .size           _Z9mean_poolPfPKfPKiiii,(.L_x_109 - _Z9mean_poolPfPKfPKiiii)
        .other          _Z9mean_poolPfPKfPKiiii,@"STO_CUDA_ENTRY STV_DEFAULT"
_Z9mean_poolPfPKfPKiiii:
.text._Z9mean_poolPfPKfPKiiii:
        /* <DEDUP_REMOVED lines=20> */
.L_x_79:
        /* <DEDUP_REMOVED lines=72> */
.L_x_78:
        /* <DEDUP_REMOVED lines=43> */
.L_x_80:
        /* <DEDUP_REMOVED lines=27> */
.L_x_81:
[----:B------:R-:W-:Y:S05]  /*0a20*/  @!P1 BRA `(.L_x_77) ;  /* 0x0000000000409947 */ /* 0x000fea0003800000 */
[----:B------:R-:W0:Y:S01]  /*0a30*/  LDC R15, c[0x0][0x3a0] ;  /* 0x0000e800ff0f7b82 */ /* 0x000e220000000800 */
[----:B------:R-:W-:-:S07]  /*0a40*/  UMOV UR4, URZ ;  /* 0x000000ff00047c82 */ /* 0x000fce0008000000 */
[----:B------:R-:W2:Y:S02]  /*0a50*/  LDC.64 R12, c[0x0][0x390] ;  /* 0x0000e400ff0c7b82 */ /* 0x000ea40000000a00 */
.L_x_82:
[----:B--2---:R-:W-:-:S06]  /*0a60*/  IMAD.WIDE.U32 R4, R8, 0x4, R12 ;  /* 0x0000000408047825 */ /* 0x004fcc00078e000c */
[----:B------:R-:W2:Y:S01]  /*0a70*/  LDG.E R4, desc[UR6][R4.64] ;  /* 0x0000000604047981 */ /* 0x000ea2000c1e1900 */
[----:B------:R-:W-:Y:S01]  /*0a80*/  UIADD3 UR4, UPT, UPT, UR4, 0x1, URZ ;  /* 0x0000000104047890 */ /* 0x000fe2000fffe0ff */
[----:B-1----:R-:W-:Y:S01]  /*0a90*/  MOV R10, R0 ;  /* 0x00000000000a7202 */ /* 0x002fe20000000f00 */
[----:B---3--:R-:W-:Y:S01]  /*0aa0*/  IMAD.MOV.U32 R11, RZ, RZ, R7 ;  /* 0x000000ffff0b7224 */ /* 0x008fe200078e0007 */
[----:B------:R-:W-:Y:S01]  /*0ab0*/  IADD3 R8, PT, PT, R8, 0x1, RZ ;  /* 0x0000000108087810 */ /* 0x000fe20007ffe0ff */
[----:B0-----:R-:W-:Y:S02]  /*0ac0*/  IMAD.WIDE R2, R15, 0x4, R2 ;  /* 0x000000040f027825 */ /* 0x001fe400078e0202 */
[----:B------:R-:W-:Y:S02]  /*0ad0*/  ISETP.NE.AND P0, PT, R14, UR4, PT ;  /* 0x000000040e007c0c */ /* 0x000fe4000bf05270 */
[----:B--2---:R-:W-:-:S04]  /*0ae0*/  IMAD R9, R4, R15, RZ ;  /* 0x0000000f04097224 */ /* 0x004fc800078e02ff */
[----:B------:R-:W-:-:S04]  /*0af0*/  IMAD.WIDE R10, R9, 0x4, R10 ;  /* 0x00000004090a7825 */ /* 0x000fc800078e020a */
[----:B------:R-:W-:Y:S02]  /*0b00*/  IMAD.MOV.U32 R0, RZ, RZ, R10 ;  /* 0x000000ffff007224 */ /* 0x000fe400078e000a */
[----:B------:R-:W-:Y:S01]  /*0b10*/  IMAD.MOV.U32 R7, RZ, RZ, R11 ;  /* 0x000000ffff077224 */ /* 0x000fe200078e000b */
[----:B------:R-:W-:Y:S06]  /*0b20*/  @P0 BRA `(.L_x_82) ;  /* 0xfffffffc00cc0947 */ /* 0x000fec000383ffff */
.L_x_77:
[----:B------:R-:W0:Y:S02]  /*0b30*/  LDC.64 R4, c[0x0][0x390] ;  /* 0x0000e400ff047b82 */ /* 0x000e240000000a00 */
[----:B0-----:R-:W-:-:S06]  /*0b40*/  IMAD.WIDE.U32 R4, R6, 0x4, R4 ;  /* 0x0000000406047825 */ /* 0x001fcc00078e0004 */
[----:B------:R-:W2:Y:S02]  /*0b50*/  LDG.E R4, desc[UR6][R4.64] ;  /* 0x0000000604047981 */ /* 0x000ea4000c1e1900 */
[----:B--2---:R-:W0:Y:S08]  /*0b60*/  I2F.F64 R8, R4 ;  /* 0x0000000400087312 */ /* 0x004e300000201c00 */
[----:B0-----:R-:W0:Y:S01]  /*0b70*/  MUFU.RCP64H R11, R9 ;  /* 0x00000009000b7308 */ /* 0x001e220000001800 */
[----:B------:R-:W-:-:S05]  /*0b80*/  VIADD R10, R9, 0x300402 ;  /* 0x00300402090a7836 */ /* 0x000fca0000000000 */
[----:B------:R-:W-:Y:S01]  /*0b90*/  FSETP.GEU.AND P0, PT, |R10|, 5.8789094863358348022e-39, PT ;  /* 0x004004020a00780b */ /* 0x000fe20003f0e200 */
        /* <DEDUP_REMOVED lines=9> */
[----:B-1-3--:R-:W-:Y:S05]  /*0c30*/  CALL.REL.NOINC `($__internal_1_$__cuda_sm20_dblrcp_rn_slowpath_v3) ;  /* 0x0000000800f87944 */ /* 0x00afea0003c00000 */
.L_x_83:
        /* <DEDUP_REMOVED lines=8> */
[C---:B------:R-:W-:Y:S01]  /*0cc0*/  LOP3.LUT R19, R9.reuse, 0xf, RZ, 0xc0, !PT ;  /* 0x0000000f09137812 */ /* 0x040fe200078ec0ff */
[----:B------:R-:W-:Y:S01]  /*0cd0*/  UMOV UR4, URZ ;  /* 0x000000ff00047c82 */ /* 0x000fe20008000000 */
[----:B------:R-:W-:Y:S01]  /*0ce0*/  IADD3 R11, P0, PT, R2, 0x20, RZ ;  /* 0x00000020020b7810 */ /* 0x000fe20007f1e0ff */
        /* <DEDUP_REMOVED lines=8> */
[----:B0-2---:R-:W-:-:S11]  /*0d70*/  LOP3.LUT R9, R9, 0x3, RZ, 0xc0, !PT ;  /* 0x0000000309097812 */ /* 0x005fd600078ec0ff */
.L_x_89:
[----:B------:R-:W-:Y:S01]  /*0d80*/  UIADD3 UR4, UPT, UPT, UR4, 0x1, URZ ;  /* 0x0000000104047890 */ /* 0x000fe2000fffe0ff */
[----:B------:R-:W-:Y:S02]  /*0d90*/  HFMA2 R13, -RZ, RZ, 0, 0 ;  /* 0x00000000ff0d7431 */ /* 0x000fe400000001ff */
[----:B-1----:R-:W-:-:S03]  /*0da0*/  IMAD.MOV.U32 R6, RZ, RZ, R0 ;  /* 0x000000ffff067224 */ /* 0x002fc600078e0000 */
[----:B------:R-:W-:Y:S01]  /*0db0*/  ISETP.NE.AND P0, PT, R4, UR4, PT ;  /* 0x0000000404007c0c */ /* 0x000fe2000bf05270 */
[----:B--2---:R-:W-:-:S12]  /*0dc0*/  @!P3 BRA `(.L_x_84) ;  /* 0x000000040040b947 */ /* 0x004fd80003800000 */
[----:B------:R-:W-:Y:S01]  /*0dd0*/  IADD3 R22, P4, PT, R6, 0x20, RZ ;  /* 0x0000002006167810 */ /* 0x000fe20007f9e0ff */
[----:B------:R-:W-:Y:S01]  /*0de0*/  IMAD.MOV.U32 R13, RZ, RZ, R11 ;  /* 0x000000ffff0d7224 */ /* 0x000fe200078e000b */
[----:B------:R-:W-:Y:S01]  /*0df0*/  MOV R0, R5 ;  /* 0x0000000500007202 */ /* 0x000fe20000000f00 */
[----:B------:R-:W-:Y:S02]  /*0e00*/  IMAD.MOV.U32 R20, RZ, RZ, R8 ;  /* 0x000000ffff147224 */ /* 0x000fe400078e0008 */
[----:B---3--:R-:W-:-:S08]  /*0e10*/  IMAD.X R17, RZ, RZ, R7, P4 ;  /* 0x000000ffff117224 */ /* 0x008fd000020e0607 */
.L_x_85:
[----:B------:R-:W-:Y:S01]  /*0e20*/  IMAD.MOV.U32 R16, RZ, RZ, R22 ;  /* 0x000000ffff107224 */ /* 0x000fe200078e0016 */
[----:B-1----:R-:W-:Y:S01]  /*0e30*/  MOV R15, R20 ;  /* 0x00000014000f7202 */ /* 0x002fe20000000f00 */
        /* <DEDUP_REMOVED lines=62> */
[----:B----4-:R3:W2:Y:S01]  /*1220*/  LDG.E R25, desc[UR6][R16.64+0x1c] ;  /* 0x00001c0610197981 */ /* 0x0106a2000c1e1900 */
[----:B------:R-:W-:-:S05]  /*1230*/  VIADD R0, R0, 0x10 ;  /* 0x0000001000007836 */ /* 0x000fca0000000000 */
[----:B------:R-:W-:Y:S02]  /*1240*/  ISETP.NE.AND P4, PT, R0, RZ, PT ;  /* 0x000000ff0000720c */ /* 0x000fe40003f85270 */
[----:B------:R-:W-:Y:S02]  /*1250*/  IADD3 R22, P5, PT, R16, 0x40, RZ ;  /* 0x0000004010167810 */ /* 0x000fe40007fbe0ff */
[----:B0-----:R-:W-:-:S03]  /*1260*/  IADD3 R13, P6, PT, R14, 0x40, RZ ;  /* 0x000000400e0d7810 */ /* 0x001fc60007fde0ff */
[----:B---3--:R-:W-:Y:S02]  /*1270*/  IMAD.X R17, RZ, RZ, R17, P5 ;  /* 0x000000ffff117224 */ /* 0x008fe400028e0611 */
[----:B------:R-:W-:Y:S02]  /*1280*/  IMAD.X R20, RZ, RZ, R15, P6 ;  /* 0x000000ffff147224 */ /* 0x000fe400030e060f */
[----:B--2---:R-:W-:-:S05]  /*1290*/  FFMA R25, R12, R25, R27 ;  /* 0x000000190c197223 */ /* 0x004fca000000001b */
[----:B------:R1:W-:Y:S01]  /*12a0*/  STG.E desc[UR6][R14.64+0x1c], R25 ;  /* 0x00001c190e007986 */ /* 0x0003e2000c101906 */
[----:B------:R-:W-:Y:S05]  /*12b0*/  @P4 BRA `(.L_x_85) ;  /* 0xfffffff800d84947 */ /* 0x000fea000383ffff */
[----:B------:R-:W-:-:S07]  /*12c0*/  MOV R13, R10 ;  /* 0x0000000a000d7202 */ /* 0x000fce0000000f00 */
.L_x_84:
        /* <DEDUP_REMOVED lines=39> */
.L_x_87:
        /* <DEDUP_REMOVED lines=22> */
.L_x_88:
[----:B------:R-:W-:Y:S05]  /*16a0*/  @!P4 BRA `(.L_x_86) ;  /* 0x000000000048c947 */ /* 0x000fea0003800000 */
[----:B0123--:R-:W-:-:S04]  /*16b0*/  IMAD.WIDE.U32 R14, R13, 0x4, R6 ;  /* 0x000000040d0e7825 */ /* 0x00ffc800078e0006 */
[----:B------:R-:W-:Y:S02]  /*16c0*/  IMAD.WIDE.U32 R16, R13, 0x4, R2 ;  /* 0x000000040d107825 */ /* 0x000fe400078e0002 */
        /* <DEDUP_REMOVED lines=16> */
.L_x_86:
[----:B0---4-:R-:W3:Y:S02]  /*17d0*/  LDC R13, c[0x0][0x3a0] ;  /* 0x0000e800ff0d7b82 */ /* 0x011ee40000000800 */
[----:B---3--:R-:W-:-:S03]  /*17e0*/  IMAD.WIDE R6, R13, 0x4, R6 ;  /* 0x000000040d067825 */ /* 0x008fc600078e0206 */
[----:B------:R-:W-:Y:S01]  /*17f0*/  MOV R0, R6 ;  /* 0x0000000600007202 */ /* 0x000fe20000000f00 */
[----:B------:R-:W-:Y:S06]  /*1800*/  @P0 BRA `(.L_x_89) ;  /* 0xfffffff4005c0947 */ /* 0x000fec000383ffff */
[----:B------:R-:W-:Y:S05]  /*1810*/  EXIT ;  /* 0x000000000000794d */ /* 0x000fea0003800000 */
        .weak           $__internal_1_$__cuda_sm20_dblrcp_rn_slowpath_v3
        .type           $__internal_1_$__cuda_sm20_dblrcp_rn_slowpath_v3,@function
        .size           $__internal_1_$__cuda_sm20_dblrcp_rn_slowpath_v3,(.L_x_109 - $__internal_1_$__cuda_sm20_dblrcp_rn_slowpath_v3)
$__internal_1_$__cuda_sm20_dblrcp_rn_slowpath_v3:
        /* <DEDUP_REMOVED lines=23> */
.L_x_92:
        /* <DEDUP_REMOVED lines=10> */
.L_x_90:
[----:B------:R-:W-:Y:S02]  /*1a30*/  LOP3.LUT R11, R9, 0x80000, RZ, 0xfc, !PT ;  /* 0x00080000090b7812 */ /* 0x000fe400078efcff */
[----:B------:R-:W-:-:S07]  /*1a40*/  MOV R10, R8 ;  /* 0x00000008000a7202 */ /* 0x000fce0000000f00 */
.L_x_91:
[----:B------:R-:W-:Y:S01]  /*1a50*/  MOV R8, R6 ;  /* 0x0000000600087202 */ /* 0x000fe20000000f00 */
[----:B------:R-:W-:Y:S02]  /*1a60*/  IMAD.MOV.U32 R9, RZ, RZ, 0x0 ;  /* 0x00000000ff097424 */ /* 0x000fe400078e00ff */
[----:B------:R-:W-:Y:S02]  /*1a70*/  IMAD.MOV.U32 R12, RZ, RZ, R10 ;  /* 0x000000ffff0c7224 */ /* 0x000fe400078e000a */
[----:B------:R-:W-:Y:S01]  /*1a80*/  IMAD.MOV.U32 R13, RZ, RZ, R11 ;  /* 0x000000ffff0d7224 */ /* 0x000fe200078e000b */
[----:B------:R-:W-:Y:S06]  /*1a90*/  RET.REL.NODEC R8 `(_Z9mean_poolPfPKfPKiiii) ;  /* 0xffffffe408587950 */ /* 0x000fec0003c3ffff */
.L_x_93:
        /* <DEDUP_REMOVED lines=14> */
.L_x_109:


//--------------------- .text._Z6maxoutPfPiPKfiii --------------------------
	.section	.text._Z6maxoutPfPiPKfiii,"ax",@progbits
	.align	128
        .global         _Z6maxoutPfPiPKfiii
        .type           _Z6maxoutPfPiPKfiii,@function
        .size           _Z6maxoutPfPiPKfiii,(.L_x_116 - _Z6maxoutPfPiPKfiii)
        .other          _Z6maxoutPfPiPKfiii,@"STO_CUDA_ENTRY STV_DEFAULT"
_Z6maxoutPfPiPKfiii:
.text._Z6maxoutPfPiPKfiii:
[----:B------:R-:W-:Y:S01]  /*0000*/  LDC R1, c[0x0][0x37c] ;  /* 0x0000df00ff017b82 */ /* 0x000fe20000000800 */
[----:B------:R-:W0:Y:S07]  /*0010*/  S2R R0, SR_TID.X ;  /* 0x0000000000007919 */ /* 0x000e2e0000002100 */
[----:B------:R-:W0:Y:S08]  /*0020*/  S2UR UR4, SR_CTAID.X ;  /* 0x00000000000479c3 */ /* 0x000e300000002500 */
[----:B------:R-:W0:Y:S08]  /*0030*/  LDC R3, c[0x0][0x360] ;  /* 0x0000d800ff037b82 */ /* 0x000e300000000800 */
[----:B------:R-:W1:Y:S01]  /*0040*/  LDC.64 R8, c[0x0][0x398] ;  /* 0x0000e600ff087b82 */ /* 0x000e620000000a00 */
[----:B0-----:R-:W-:Y:S01]  /*0050*/  IMAD R3, R3, UR4, R0 ;  /* 0x0000000403037c24 */ /* 0x001fe2000f8e0200 */
[----:B-1----:R-:W-:-:S04]  /*0060*/  ISETP.GE.AND P0, PT, R9, 0x1, PT ;  /* 0x000000010900780c */ /* 0x002fc80003f06270 */
[----:B------:R-:W-:-:S13]  /*0070*/  ISETP.GE.OR P0, PT, R3, R8, !P0 ;  /* 0x000000080300720c */ /* 0x000fda0004706670 */
[----:B------:R-:W-:Y:S05]  /*0080*/  @P0 EXIT ;  /* 0x000000000000094d */ /* 0x000fea0003800000 */
[----:B------:R-:W0:Y:S01]  /*0090*/  LDCU UR5, c[0x0][0x3a0] ;  /* 0x00007400ff0577ac */ /* 0x000e220008000800 */
[----:B------:R-:W1:Y:S01]  /*00a0*/  LDCU.64 UR6, c[0x0][0x388] ;  /* 0x00007100ff0677ac */ /* 0x000e620008000a00 */
[----:B------:R-:W2:Y:S01]  /*00b0*/  LDCU.64 UR8, c[0x0][0x390] ;  /* 0x00007200ff0877ac */ /* 0x000ea20008000a00 */
[----:B------:R-:W3:Y:S01]  /*00c0*/  LDCU.64 UR10, c[0x0][0x380] ;  /* 0x00007000ff0a77ac */ /* 0x000ee20008000a00 */
[----:B------:R-:W4:Y:S01]  /*00d0*/  LDCU.64 UR12, c[0x0][0x358] ;  /* 0x00006b00ff0c77ac */ /* 0x000f220008000a00 */
[----:B0-----:R-:W-:Y:S01]  /*00e0*/  UISETP.GE.AND UP0, UPT, UR5, 0x2, UPT ;  /* 0x000000020500788c */ /* 0x001fe2000bf06270 */
[----:B-1----:R-:W-:Y:S02]  /*00f0*/  IMAD.U32 R2, RZ, RZ, UR6 ;  /* 0x00000006ff027e24 */ /* 0x002fe4000f8e00ff */
[----:B------:R-:W-:Y:S02]  /*0100*/  IMAD.U32 R3, RZ, RZ, UR7 ;  /* 0x00000007ff037e24 */ /* 0x000fe4000f8e00ff */
[----:B--2---:R-:W-:-:S02]  /*0110*/  IMAD.U32 R6, RZ, RZ, UR8 ;  /* 0x00000008ff067e24 */ /* 0x004fc4000f8e00ff */
[----:B------:R-:W-:Y:S02]  /*0120*/  IMAD.U32 R7, RZ, RZ, UR9 ;  /* 0x00000009ff077e24 */ /* 0x000fe4000f8e00ff */
[----:B---3--:R-:W-:Y:S02]  /*0130*/  IMAD.U32 R4, RZ, RZ, UR10 ;  /* 0x0000000aff047e24 */ /* 0x008fe4000f8e00ff */
[----:B------:R-:W-:Y:S01]  /*0140*/  IMAD.U32 R5, RZ, RZ, UR11 ;  /* 0x0000000bff057e24 */ /* 0x000fe2000f8e00ff */
[----:B----4-:R-:W-:Y:S06]  /*0150*/  BRA.U !UP0, `(.L_x_94) ;  /* 0x0000001108087547 */ /* 0x010fec000b800000 */
[----:B------:R-:W-:Y:S02]  /*0160*/  UIADD3 UR9, UPT, UPT, UR5, 0xf, URZ ;  /* 0x0000000f05097890 */ /* 0x000fe4000fffe0ff */
[----:B------:R-:W-:Y:S02]  /*0170*/  UIADD3 UR6, UPT, UPT, UR5, 0x7, URZ ;  /* 0x0000000705067890 */ /* 0x000fe4000fffe0ff */
[----:B------:R-:W-:Y:S02]  /*0180*/  ULOP3.LUT UR4, UR9, 0xf, URZ, 0xc0, !UPT ;  /* 0x0000000f09047892 */ /* 0x000fe4000f8ec0ff */
[----:B------:R-:W-:Y:S02]  /*0190*/  ULOP3.LUT UR7, UR6, 0x7, URZ, 0xc0, !UPT ;  /* 0x0000000706077892 */ /* 0x000fe4000f8ec0ff */
[----:B------:R-:W-:Y:S02]  /*01a0*/  UIADD3 UR4, UPT, UPT, UR4, -0x1, URZ ;  /* 0xffffffff04047890 */ /* 0x000fe4000fffe0ff */
[----:B------:R-:W-:-:S02]  /*01b0*/  UIADD3 UR8, UPT, UPT, UR5, -0x1, URZ ;  /* 0xffffffff05087890 */ /* 0x000fc4000fffe0ff */
[----:B------:R-:W-:Y:S02]  /*01c0*/  UIADD3 UR7, UPT, UPT, UR7, -0x1, URZ ;  /* 0xffffffff07077890 */ /* 0x000fe4000fffe0ff */
[----:B------:R-:W-:Y:S02]  /*01d0*/  UISETP.GE.U32.AND UP0, UPT, UR4, 0x7, UPT ;  /* 0x000000070400788c */ /* 0x000fe4000bf06070 */
[----:B------:R-:W-:Y:S02]  /*01e0*/  UIADD3 UR5, UPT, UPT, UR5, -0x2, URZ ;  /* 0xfffffffe05057890 */ /* 0x000fe4000fffe0ff */
[----:B------:R-:W-:Y:S02]  /*01f0*/  ULOP3.LUT UR10, UR8, 0xfffffff0, URZ, 0xc0, !UPT ;  /* 0xfffffff0080a7892 */ /* 0x000fe4000f8ec0ff */
[----:B------:R-:W-:Y:S02]  /*0200*/  ULOP3.LUT UR6, UR6, 0x3, URZ, 0xc0, !UPT ;  /* 0x0000000306067892 */ /* 0x000fe4000f8ec0ff */
[----:B------:R-:W-:Y:S01]  /*0210*/  UISETP.GE.U32.AND UP1, UPT, UR7, 0x3, UPT ;  /* 0x000000030700788c */ /* 0x000fe2000bf26070 */
[----:B------:R-:W-:-:S10]  /*0220*/  UMOV UR4, URZ ;  /* 0x000000ff00047c82 */ /* 0x000fd40008000000 */
.L_x_101:
[----:B------:R0:W-:Y:S04]  /*0230*/  STG.E desc[UR12][R2.64], RZ ;  /* 0x000000ff02007986 */ /* 0x0001e8000c10190c */
[----:B------:R1:W2:Y:S01]  /*0240*/  LDG.E R9, desc[UR12][R6.64] ;  /* 0x0000000c06097981 */ /* 0x0002a2000c1e1900 */
[----:B------:R-:W-:Y:S01]  /*0250*/  UISETP.GE.U32.AND UP2, UPT, UR5, 0xf, UPT ;  /* 0x0000000f0500788c */ /* 0x000fe2000bf46070 */
[----:B------:R-:W-:Y:S01]  /*0260*/  IMAD.MOV.U32 R11, RZ, RZ, 0x1 ;  /* 0x00000001ff0b7424 */ /* 0x000fe200078e00ff */
[----:B-1----:R-:W-:-:S04]  /*0270*/  IADD3 R6, P0, PT, R6, 0x4, RZ ;  /* 0x0000000406067810 */ /* 0x002fc80007f1e0ff */
[----:B------:R-:W-:Y:S01]  /*0280*/  IADD3.X R7, PT, PT, RZ, R7, RZ, P0, !PT ;  /* 0x00000007ff077210 */ /* 0x000fe200007fe4ff */
[----:B--2---:R0:W-:Y:S02]  /*0290*/  STG.E desc[UR12][R4.64], R9 ;  /* 0x0000000904007986 */ /* 0x0041e4000c10190c */
[----:B------:R-:W-:Y:S06]  /*02a0*/  BRA.U !UP2, `(.L_x_95) ;  /* 0x000000050a9c7547 */ /* 0x000fec000b800000 */
[----:B------:R-:W-:-:S07]  /*02b0*/  IMAD.MOV.U32 R11, RZ, RZ, 0x1 ;  /* 0x00000001ff0b7424 */ /* 0x000fce00078e00ff */
.L_x_96:
[----:B------:R-:W2:Y:S02]  /*02c0*/  LDG.E R0, desc[UR12][R6.64] ;  /* 0x0000000c06007981 */ /* 0x000ea4000c1e1900 */
[----:B--2---:R-:W-:-:S13]  /*02d0*/  FSETP.GT.AND P0, PT, R0, R9, PT ;  /* 0x000000090000720b */ /* 0x004fda0003f04000 */
[----:B------:R-:W-:Y:S04]  /*02e0*/  @P0 STG.E desc[UR12][R2.64], R11 ;  /* 0x0000000b02000986 */ /* 0x000fe8000c10190c */
[----:B0-----:R-:W2:Y:S04]  /*02f0*/  @P0 LDG.E R9, desc[UR12][R6.64] ;  /* 0x0000000c06090981 */ /* 0x001ea8000c1e1900 */
[----:B--2---:R0:W-:Y:S04]  /*0300*/  @P0 STG.E desc[UR12][R4.64], R9 ;  /* 0x0000000904000986 */ /* 0x0041e8000c10190c */
[----:B------:R-:W2:Y:S02]  /*0310*/  LDG.E R0, desc[UR12][R6.64+0x4] ;  /* 0x0000040c06007981 */ /* 0x000ea4000c1e1900 */
[----:B--2---:R-:W-:-:S13]  /*0320*/  FSETP.GT.AND P0, PT, R0, R9, PT ;  /* 0x000000090000720b */ /* 0x004fda0003f04000 */
[----:B------:R-:W-:-:S05]  /*0330*/  @P0 VIADD R13, R11, 0x1 ;  /* 0x000000010b0d0836 */ /* 0x000fca0000000000 */
        /* <DEDUP_REMOVED lines=23> */
[----:B------:R-:W-:-:S05]  /*04b0*/  @P0 IADD3 R13, PT, PT, R11, 0x5, RZ ;  /* 0x000000050b0d0810 */ /* 0x000fca0007ffe0ff */
        /* <DEDUP_REMOVED lines=57> */
[----:B------:R-:W2:Y:S01]  /*0850*/  LDG.E R0, desc[UR12][R6.64+0x3c] ;  /* 0x00003c0c06007981 */ /* 0x000ea2000c1e1900 */
[----:B------:R-:W-:Y:S01]  /*0860*/  VIADD R13, R11, 0xf ;  /* 0x0000000f0b0d7836 */ /* 0x000fe20000000000 */
[----:B--2---:R-:W-:-:S13]  /*0870*/  FSETP.GT.AND P0, PT, R0, R9, PT ;  /* 0x000000090000720b */ /* 0x004fda0003f04000 */
[----:B------:R1:W-:Y:S04]  /*0880*/  @P0 STG.E desc[UR12][R2.64], R13 ;  /* 0x0000000d02000986 */ /* 0x0003e8000c10190c */
[----:B0-----:R0:W2:Y:S01]  /*0890*/  @P0 LDG.E R9, desc[UR12][R6.64+0x3c] ;  /* 0x00003c0c06090981 */ /* 0x0010a2000c1e1900 */
[----:B------:R-:W-:Y:S01]  /*08a0*/  IADD3 R0, P1, PT, R6, 0x40, RZ ;  /* 0x0000004006007810 */ /* 0x000fe20007f3e0ff */
[----:B------:R-:W-:-:S04]  /*08b0*/  VIADD R11, R11, 0x10 ;  /* 0x000000100b0b7836 */ /* 0x000fc80000000000 */
[----:B------:R-:W-:Y:S02]  /*08c0*/  IMAD.X R15, RZ, RZ, R7, P1 ;  /* 0x000000ffff0f7224 */ /* 0x000fe400008e0607 */
[----:B0-----:R-:W-:-:S03]  /*08d0*/  IMAD.MOV.U32 R6, RZ, RZ, R0 ;  /* 0x000000ffff067224 */ /* 0x001fc600078e0000 */
[----:B------:R-:W-:Y:S01]  /*08e0*/  MOV R7, R15 ;  /* 0x0000000f00077202 */ /* 0x000fe20000000f00 */
[----:B--2---:R1:W-:Y:S01]  /*08f0*/  @P0 STG.E desc[UR12][R4.64], R9 ;  /* 0x0000000904000986 */ /* 0x0043e2000c10190c */
[----:B------:R-:W-:-:S13]  /*0900*/  ISETP.NE.AND P0, PT, R13, UR10, PT ;  /* 0x0000000a0d007c0c */ /* 0x000fda000bf05270 */
[----:B-1----:R-:W-:Y:S05]  /*0910*/  @P0 BRA `(.L_x_96) ;  /* 0xfffffff800680947 */ /* 0x002fea000383ffff */
.L_x_95:
[----:B------:R-:W-:-:S09]  /*0920*/  ULOP3.LUT UP2, URZ, UR8, 0xf, URZ, 0xc0, !UPT ;  /* 0x0000000f08ff7892 */ /* 0x000fd2000f84c0ff */
[----:B------:R-:W-:Y:S05]  /*0930*/  BRA.U !UP2, `(.L_x_97) ;  /* 0x000000050aec7547 */ /* 0x000fea000b800000 */
[----:B------:R-:W-:Y:S01]  /*0940*/  ULOP3.LUT UP2, URZ, UR9, 0x7, URZ, 0xc0, !UPT ;  /* 0x0000000709ff7892 */ /* 0x000fe2000f84c0ff */
[----:B------:R-:W-:Y:S10]  /*0950*/  BRA.U !UP0, `(.L_x_98) ;  /* 0x0000000108d07547 */ /* 0x000ff4000b800000 */
        /* <DEDUP_REMOVED lines=44> */
[----:B------:R1:W-:Y:S04]  /*0c20*/  @P0 STG.E desc[UR12][R2.64], R13 ;  /* 0x0000000d02000986 */ /* 0x0003e8000c10190c */
[----:B0-----:R-:W2:Y:S01]  /*0c30*/  @P0 LDG.E R9, desc[UR12][R6.64+0x1c] ;  /* 0x00001c0c06090981 */ /* 0x001ea2000c1e1900 */
[----:B------:R-:W-:-:S03]  /*0c40*/  VIADD R11, R11, 0x8 ;  /* 0x000000080b0b7836 */ /* 0x000fc60000000000 */
[----:B--2---:R1:W-:Y:S01]  /*0c50*/  @P0 STG.E desc[UR12][R4.64], R9 ;  /* 0x0000000904000986 */ /* 0x0043e2000c10190c */
[----:B------:R-:W-:-:S05]  /*0c60*/  IADD3 R0, P0, PT, R6, 0x20, RZ ;  /* 0x0000002006007810 */ /* 0x000fca0007f1e0ff */
[----:B------:R-:W-:Y:S02]  /*0c70*/  IMAD.X R17, RZ, RZ, R7, P0 ;  /* 0x000000ffff117224 */ /* 0x000fe400000e0607 */
[----:B------:R-:W-:Y:S02]  /*0c80*/  IMAD.MOV.U32 R6, RZ, RZ, R0 ;  /* 0x000000ffff067224 */ /* 0x000fe400078e0000 */
[----:B------:R-:W-:-:S07]  /*0c90*/  IMAD.MOV.U32 R7, RZ, RZ, R17 ;  /* 0x000000ffff077224 */ /* 0x000fce00078e0011 */
.L_x_98:
[----:B------:R-:W-:Y:S05]  /*0ca0*/  BRA.U !UP2, `(.L_x_97) ;  /* 0x000000050a107547 */ /* 0x000fea000b800000 */
[----:B------:R-:W-:Y:S01]  /*0cb0*/  MOV R8, R6 ;  /* 0x0000000600087202 */ /* 0x000fe20000000f00 */
[----:B------:R-:W-:Y:S01]  /*0cc0*/  IMAD.MOV.U32 R17, RZ, RZ, R7 ;  /* 0x000000ffff117224 */ /* 0x000fe200078e0007 */
[----:B------:R-:W-:Y:S01]  /*0cd0*/  UISETP.NE.AND UP2, UPT, UR6, URZ, UPT ;  /* 0x000000ff0600728c */ /* 0x000fe2000bf45270 */
[----:B------:R-:W-:Y:S10]  /*0ce0*/  BRA.U !UP1, `(.L_x_99) ;  /* 0x0000000109707547 */ /* 0x000ff4000b800000 */
[----:B------:R-:W2:Y:S02]  /*0cf0*/  LDG.E R0, desc[UR12][R6.64] ;  /* 0x0000000c06007981 */ /* 0x000ea4000c1e1900 */
[----:B--2---:R-:W-:-:S13]  /*0d00*/  FSETP.GT.AND P0, PT, R0, R9, PT ;  /* 0x000000090000720b */ /* 0x004fda0003f04000 */
[----:B------:R-:W-:Y:S04]  /*0d10*/  @P0 STG.E desc[UR12][R2.64], R11 ;  /* 0x0000000b02000986 */ /* 0x000fe8000c10190c */
[----:B01----:R-:W2:Y:S04]  /*0d20*/  @P0 LDG.E R9, desc[UR12][R6.64] ;  /* 0x0000000c06090981 */ /* 0x003ea8000c1e1900 */
        /* <DEDUP_REMOVED lines=16> */
[----:B------:R2:W-:Y:S04]  /*0e30*/  @P0 STG.E desc[UR12][R2.64], R13 ;  /* 0x0000000d02000986 */ /* 0x0005e8000c10190c */
[----:B0-----:R-:W3:Y:S01]  /*0e40*/  @P0 LDG.E R9, desc[UR12][R6.64+0xc] ;  /* 0x00000c0c06090981 */ /* 0x001ee2000c1e1900 */
[----:B------:R-:W-:-:S03]  /*0e50*/  IADD3 R11, PT, PT, R11, 0x4, RZ ;  /* 0x000000040b0b7810 */ /* 0x000fc60007ffe0ff */
[----:B---3--:R2:W-:Y:S01]  /*0e60*/  @P0 STG.E desc[UR12][R4.64], R9 ;  /* 0x0000000904000986 */ /* 0x0085e2000c10190c */
[----:B------:R-:W-:-:S05]  /*0e70*/  IADD3 R8, P0, PT, R6, 0x10, RZ ;  /* 0x0000001006087810 */ /* 0x000fca0007f1e0ff */
[----:B------:R-:W-:Y:S02]  /*0e80*/  IMAD.X R17, RZ, RZ, R7, P0 ;  /* 0x000000ffff117224 */ /* 0x000fe400000e0607 */
[----:B------:R-:W-:Y:S02]  /*0e90*/  IMAD.MOV.U32 R6, RZ, RZ, R8 ;  /* 0x000000ffff067224 */ /* 0x000fe400078e0008 */
[----:B------:R-:W-:-:S07]  /*0ea0*/  IMAD.MOV.U32 R7, RZ, RZ, R17 ;  /* 0x000000ffff077224 */ /* 0x000fce00078e0011 */
.L_x_99:
[----:B------:R-:W-:Y:S05]  /*0eb0*/  BRA.U !UP2, `(.L_x_97) ;  /* 0x000000010a8c7547 */ /* 0x000fea000b800000 */
[----:B------:R-:W-:Y:S02]  /*0ec0*/  IMAD.MOV.U32 R6, RZ, RZ, R8 ;  /* 0x000000ffff067224 */ /* 0x000fe400078e0008 */
[----:B------:R-:W-:-:S05]  /*0ed0*/  IMAD.MOV.U32 R7, RZ, RZ, R17 ;  /* 0x000000ffff077224 */ /* 0x000fca00078e0011 */
[----:B------:R-:W3:Y:S02]  /*0ee0*/  LDG.E R0, desc[UR12][R6.64] ;  /* 0x0000000c06007981 */ /* 0x000ee4000c1e1900 */
[----:B---3--:R-:W-:-:S13]  /*0ef0*/  FSETP.GT.AND P0, PT, R0, R9, PT ;  /* 0x000000090000720b */ /* 0x008fda0003f04000 */
[----:B------:R3:W-:Y:S04]  /*0f00*/  @P0 STG.E desc[UR12][R2.64], R11 ;  /* 0x0000000b02000986 */ /* 0x0007e8000c10190c */
[----:B012---:R-:W2:Y:S01]  /*0f10*/  @P0 LDG.E R9, desc[UR12][R6.64] ;  /* 0x0000000c06090981 */ /* 0x007ea2000c1e1900 */
[----:B------:R-:W-:-:S03]  /*0f20*/  UISETP.NE.AND UP2, UPT, UR6, 0x1, UPT ;  /* 0x000000010600788c */ /* 0x000fc6000bf45270 */
[----:B--2---:R3:W-:Y:S01]  /*0f30*/  @P0 STG.E desc[UR12][R4.64], R9 ;  /* 0x0000000904000986 */ /* 0x0047e2000c10190c */
[----:B------:R-:W-:-:S04]  /*0f40*/  IADD3 R0, P0, PT, R8, 0x4, RZ ;  /* 0x0000000408007810 */ /* 0x000fc80007f1e0ff */
[----:B------:R-:W-:Y:S01]  /*0f50*/  MOV R6, R0 ;  /* 0x0000000000067202 */ /* 0x000fe20000000f00 */
[----:B------:R-:W-:-:S04]  /*0f60*/  IMAD.X R13, RZ, RZ, R17, P0 ;  /* 0x000000ffff0d7224 */ /* 0x000fc800000e0611 */
[----:B------:R-:W-:Y:S01]  /*0f70*/  IMAD.MOV.U32 R7, RZ, RZ, R13 ;  /* 0x000000ffff077224 */ /* 0x000fe200078e000d */
[----:B------:R-:W-:Y:S06]  /*0f80*/  BRA.U !UP2, `(.L_x_97) ;  /* 0x000000010a587547 */ /* 0x000fec000b800000 */
[----:B------:R-:W2:Y:S02]  /*0f90*/  LDG.E R0, desc[UR12][R6.64] ;  /* 0x0000000c06007981 */ /* 0x000ea4000c1e1900 */
[----:B--2---:R-:W-:-:S13]  /*0fa0*/  FSETP.GT.AND P0, PT, R0, R9, PT ;  /* 0x000000090000720b */ /* 0x004fda0003f04000 */
[----:B------:R-:W-:-:S05]  /*0fb0*/  @P0 VIADD R13, R11, 0x1 ;  /* 0x000000010b0d0836 */ /* 0x000fca0000000000 */
[----:B------:R4:W-:Y:S04]  /*0fc0*/  @P0 STG.E desc[UR12][R2.64], R13 ;  /* 0x0000000d02000986 */ /* 0x0009e8000c10190c */
[----:B---3--:R-:W2:Y:S01]  /*0fd0*/  @P0 LDG.E R9, desc[UR12][R6.64] ;  /* 0x0000000c06090981 */ /* 0x008ea2000c1e1900 */
[----:B------:R-:W-:-:S03]  /*0fe0*/  UISETP.NE.AND UP2, UPT, UR6, 0x2, UPT ;  /* 0x000000020600788c */ /* 0x000fc6000bf45270 */
[----:B--2---:R4:W-:Y:S01]  /*0ff0*/  @P0 STG.E desc[UR12][R4.64], R9 ;  /* 0x0000000904000986 */ /* 0x0049e2000c10190c */
[----:B------:R-:W-:-:S05]  /*1000*/  IADD3 R0, P0, PT, R8, 0x8, RZ ;  /* 0x0000000808007810 */ /* 0x000fca0007f1e0ff */
[----:B------:R-:W-:Y:S02]  /*1010*/  IMAD.X R15, RZ, RZ, R17, P0 ;  /* 0x000000ffff0f7224 */ /* 0x000fe400000e0611 */
[----:B------:R-:W-:Y:S02]  /*1020*/  IMAD.MOV.U32 R6, RZ, RZ, R0 ;  /* 0x000000ffff067224 */ /* 0x000fe400078e0000 */
[----:B------:R-:W-:Y:S01]  /*1030*/  IMAD.MOV.U32 R7, RZ, RZ, R15 ;  /* 0x000000ffff077224 */ /* 0x000fe200078e000f */
[----:B------:R-:W-:Y:S06]  /*1040*/  BRA.U !UP2, `(.L_x_97) ;  /* 0x000000010a287547 */ /* 0x000fec000b800000 */
[----:B------:R-:W2:Y:S02]  /*1050*/  LDG.E R0, desc[UR12][R6.64] ;  /* 0x0000000c06007981 */ /* 0x000ea4000c1e1900 */
[----:B--2---:R-:W-:Y:S02]  /*1060*/  FSETP.GT.AND P0, PT, R0, R9, PT ;  /* 0x000000090000720b */ /* 0x004fe40003f04000 */
[----:B------:R-:W-:-:S11]  /*1070*/  IADD3 R0, P1, PT, R8, 0xc, RZ ;  /* 0x0000000c08007810 */ /* 0x000fd60007f3e0ff */
[----:B------:R-:W-:Y:S05]  /*1080*/  @!P0 BRA `(.L_x_100) ;  /* 0x0000000000108947 */ /* 0x000fea0003800000 */
[----:B------:R-:W-:-:S05]  /*1090*/  IADD3 R11, PT, PT, R11, 0x2, RZ ;  /* 0x000000020b0b7810 */ /* 0x000fca0007ffe0ff */
[----:B------:R0:W-:Y:S04]  /*10a0*/  STG.E desc[UR12][R2.64], R11 ;  /* 0x0000000b02007986 */ /* 0x0001e8000c10190c */
[----:B------:R-:W2:Y:S04]  /*10b0*/  LDG.E R7, desc[UR12][R6.64] ;  /* 0x0000000c06077981 */ /* 0x000ea8000c1e1900 */
[----:B--2---:R0:W-:Y:S02]  /*10c0*/  STG.E desc[UR12][R4.64], R7 ;  /* 0x0000000704007986 */ /* 0x0041e4000c10190c */
.L_x_100:
[----:B0-----:R-:W-:Y:S02]  /*10d0*/  IMAD.X R7, RZ, RZ, R17, P1 ;  /* 0x000000ffff077224 */ /* 0x001fe400008e0611 */
[----:B------:R-:W-:-:S07]  /*10e0*/  IMAD.MOV.U32 R6, RZ, RZ, R0 ;  /* 0x000000ffff067224 */ /* 0x000fce00078e0000 */
.L_x_97:
[----:B------:R-:W5:Y:S01]  /*10f0*/  LDC R0, c[0x0][0x39c] ;  /* 0x0000e700ff007b82 */ /* 0x000f620000000800 */
[----:B------:R-:W-:Y:S01]  /*1100*/  UIADD3 UR4, UPT, UPT, UR4, 0x1, URZ ;  /* 0x0000000104047890 */ /* 0x000fe2000fffe0ff */
[----:B01234-:R-:W-:Y:S02]  /*1110*/  IADD3 R4, P1, PT, R4, 0x4, RZ ;  /* 0x0000000404047810 */ /* 0x01ffe40007f3e0ff */
[----:B------:R-:W-:-:S03]  /*1120*/  IADD3 R2, P2, PT, R2, 0x4, RZ ;  /* 0x0000000402027810 */ /* 0x000fc60007f5e0ff */
[----:B------:R-:W-:Y:S02]  /*1130*/  IMAD.X R5, RZ, RZ, R5, P1 ;  /* 0x000000ffff057224 */ /* 0x000fe400008e0605 */
[----:B------:R-:W-:Y:S01]  /*1140*/  IMAD.X R3, RZ, RZ, R3, P2 ;  /* 0x000000ffff037224 */ /* 0x000fe200010e0603 */
[----:B-----5:R-:W-:-:S13]  /*1150*/  ISETP.NE.AND P0, PT, R0, UR4, PT ;  /* 0x0000000400007c0c */ /* 0x020fda000bf05270 */
[----:B------:R-:W-:Y:S05]  /*1160*/  @!P0 EXIT ;  /* 0x000000000000894d */ /* 0x000fea0003800000 */
[----:B------:R-:W-:Y:S05]  /*1170*/  BRA `(.L_x_101) ;  /* 0xfffffff0002c7947 */ /* 0x000fea000383ffff */
.L_x_94:
[C---:B------:R-:W-:Y:S02]  /*1180*/  ISETP.GE.U32.AND P1, PT, R9.reuse, 0x10, PT ;  /* 0x000000100900780c */ /* 0x040fe40003f26070 */
[----:B------:R-:W-:-:S04]  /*1190*/  LOP3.LUT R12, R9, 0xf, RZ, 0xc0, !PT ;  /* 0x0000000f090c7812 */ /* 0x000fc800078ec0ff */
[----:B------:R-:W-:-:S07]  /*11a0*/  ISETP.NE.AND P0, PT, R12, RZ, PT ;  /* 0x000000ff0c00720c */ /* 0x000fce0003f05270 */
[----:B------:R-:W-:Y:S06]  /*11b0*/  @!P1 BRA `(.L_x_102) ;  /* 0x0000000000fc9947 */ /* 0x000fec0003800000 */
[----:B------:R-:W-:Y:S01]  /*11c0*/  LOP3.LUT R10, R9, 0x7ffffff0, RZ, 0xc0, !PT ;  /* 0x7ffffff0090a7812 */ /* 0x000fe200078ec0ff */
[----:B------:R-:W-:-:S06]  /*11d0*/  UMOV UR4, URZ ;  /* 0x000000ff00047c82 */ /* 0x000fcc0008000000 */
.L_x_103:
[----:B------:R-:W-:Y:S04]  /*11e0*/  STG.E desc[UR12][R2.64], RZ ;  /* 0x000000ff02007986 */ /* 0x000fe8000c10190c */
[----:B------:R-:W2:Y:S04]  /*11f0*/  LDG.E R11, desc[UR12][R6.64] ;  /* 0x0000000c060b7981 */ /* 0x000ea8000c1e1900 */
        /* <DEDUP_REMOVED lines=39> */
[----:B----4-:R-:W-:Y:S04]  /*1470*/  STG.E desc[UR12][R4.64+0x34], R13 ;  /* 0x0000340d04007986 */ /* 0x010fe8000c10190c */
[----:B------:R-:W-:Y:S04]  /*1480*/  STG.E desc[UR12][R2.64+0x38], RZ ;  /* 0x000038ff02007986 */ /* 0x000fe8000c10190c */
[----:B--2---:R-:W2:Y:S01]  /*1490*/  LDG.E R15, desc[UR12][R6.64+0x38] ;  /* 0x0000380c060f7981 */ /* 0x004ea2000c1e1900 */
[----:B------:R-:W-:-:S06]  /*14a0*/  UIADD3 UR4, UPT, UPT, UR4, 0x10, URZ ;  /* 0x0000001004047890 */ /* 0x000fcc000fffe0ff */
[----:B------:R-:W-:Y:S01]  /*14b0*/  ISETP.NE.AND P1, PT, R10, UR4, PT ;  /* 0x000000040a007c0c */ /* 0x000fe2000bf25270 */
[----:B--2---:R-:W-:Y:S04]  /*14c0*/  STG.E desc[UR12][R4.64+0x38], R15 ;  /* 0x0000380f04007986 */ /* 0x004fe8000c10190c */
[----:B------:R1:W-:Y:S04]  /*14d0*/  STG.E desc[UR12][R2.64+0x3c], RZ ;  /* 0x00003cff02007986 */ /* 0x0003e8000c10190c */
[----:B---3--:R2:W3:Y:S01]  /*14e0*/  LDG.E R17, desc[UR12][R6.64+0x3c] ;  /* 0x00003c0c06117981 */ /* 0x0084e2000c1e1900 */
[----:B------:R-:W-:-:S02]  /*14f0*/  IADD3 R8, P3, PT, R4, 0x40, RZ ;  /* 0x0000004004087810 */ /* 0x000fc40007f7e0ff */
[----:B------:R-:W-:Y:S02]  /*1500*/  IADD3 R0, P4, PT, R2, 0x40, RZ ;  /* 0x0000004002007810 */ /* 0x000fe40007f9e0ff */
[----:B------:R-:W-:Y:S01]  /*1510*/  IADD3 R14, P2, PT, R6, 0x40, RZ ;  /* 0x00000040060e7810 */ /* 0x000fe20007f5e0ff */
[----:B0-----:R-:W-:Y:S02]  /*1520*/  IMAD.X R11, RZ, RZ, R5, P3 ;  /* 0x000000ffff0b7224 */ /* 0x001fe400018e0605 */
[----:B-1----:R-:W-:Y:S01]  /*1530*/  IMAD.X R3, RZ, RZ, R3, P4 ;  /* 0x000000ffff037224 */ /* 0x002fe200020e0603 */
[----:B--2---:R-:W-:Y:S01]  /*1540*/  IADD3.X R7, PT, PT, RZ, R7, RZ, P2, !PT ;  /* 0x00000007ff077210 */ /* 0x004fe200017fe4ff */
[----:B------:R-:W-:Y:S02]  /*1550*/  IMAD.MOV.U32 R2, RZ, RZ, R0 ;  /* 0x000000ffff027224 */ /* 0x000fe400078e0000 */
[----:B------:R-:W-:Y:S01]  /*1560*/  IMAD.MOV.U32 R6, RZ, RZ, R14 ;  /* 0x000000ffff067224 */ /* 0x000fe200078e000e */
[----:B---3--:R0:W-:Y:S02]  /*1570*/  STG.E desc[UR12][R4.64+0x3c], R17 ;  /* 0x00003c1104007986 */ /* 0x0081e4000c10190c */
[----:B0-----:R-:W-:-:S02]  /*1580*/  IMAD.MOV.U32 R4, RZ, RZ, R8 ;  /* 0x000000ffff047224 */ /* 0x001fc400078e0008 */
[----:B------:R-:W-:Y:S01]  /*1590*/  IMAD.MOV.U32 R5, RZ, RZ, R11 ;  /* 0x000000ffff057224 */ /* 0x000fe200078e000b */
[----:B------:R-:W-:Y:S06]  /*15a0*/  @P1 BRA `(.L_x_103) ;  /* 0xfffffffc000c1947 */ /* 0x000fec000383ffff */
.L_x_102:
[----:B------:R-:W-:Y:S05]  /*15b0*/  @!P0 EXIT ;  /* 0x000000000000894d */ /* 0x000fea0003800000 */
[----:B------:R-:W-:Y:S02]  /*15c0*/  ISETP.GE.U32.AND P0, PT, R12, 0x8, PT ;  /* 0x000000080c00780c */ /* 0x000fe40003f06070 */
[----:B------:R-:W-:-:S04]  /*15d0*/  LOP3.LUT R14, R9, 0x7, RZ, 0xc0, !PT ;  /* 0x00000007090e7812 */ /* 0x000fc800078ec0ff */
[----:B------:R-:W-:-:S07]  /*15e0*/  ISETP.NE.AND P1, PT, R14, RZ, PT ;  /* 0x000000ff0e00720c */ /* 0x000fce0003f25270 */
[----:B------:R-:W-:Y:S06]  /*15f0*/  @!P0 BRA `(.L_x_104) ;  /* 0x0000000000908947 */ /* 0x000fec0003800000 */
        /* <DEDUP_REMOVED lines=14> */
[----:B----4-:R-:W-:Y:S04]  /*16e0*/  STG.E desc[UR12][R4.64+0x10], R11 ;  /* 0x0000100b04007986 */ /* 0x010fe8000c10190c */
[----:B------:R-:W-:Y:S04]  /*16f0*/  STG.E desc[UR12][R2.64+0x14], RZ ;  /* 0x000014ff02007986 */ /* 0x000fe8000c10190c */
[----:B-1----:R-:W4:Y:S04]  /*1700*/  LDG.E R13, desc[UR12][R6.64+0x14] ;  /* 0x0000140c060d7981 */ /* 0x002f28000c1e1900 */
[----:B----4-:R0:W-:Y:S04]  /*1710*/  STG.E desc[UR12][R4.64+0x14], R13 ;  /* 0x0000140d04007986 */ /* 0x0101e8000c10190c */
[----:B------:R-:W-:Y:S04]  /*1720*/  STG.E desc[UR12][R2.64+0x18], RZ ;  /* 0x000018ff02007986 */ /* 0x000fe8000c10190c */
[----:B--2---:R-:W2:Y:S01]  /*1730*/  LDG.E R15, desc[UR12][R6.64+0x18] ;  /* 0x0000180c060f7981 */ /* 0x004ea2000c1e1900 */
[----:B------:R-:W-:-:S02]  /*1740*/  IADD3 R8, P0, PT, R2, 0x20, RZ ;  /* 0x0000002002087810 */ /* 0x000fc40007f1e0ff */
[----:B------:R-:W-:Y:S02]  /*1750*/  IADD3 R0, P2, PT, R4, 0x20, RZ ;  /* 0x0000002004007810 */ /* 0x000fe40007f5e0ff */
[----:B------:R-:W-:Y:S01]  /*1760*/  IADD3 R10, P3, PT, R6, 0x20, RZ ;  /* 0x00000020060a7810 */ /* 0x000fe20007f7e0ff */
[----:B--2---:R-:W-:Y:S04]  /*1770*/  STG.E desc[UR12][R4.64+0x18], R15 ;  /* 0x0000180f04007986 */ /* 0x004fe8000c10190c */
[----:B------:R1:W-:Y:S04]  /*1780*/  STG.E desc[UR12][R2.64+0x1c], RZ ;  /* 0x00001cff02007986 */ /* 0x0003e8000c10190c */
[----:B---3--:R2:W3:Y:S01]  /*1790*/  LDG.E R17, desc[UR12][R6.64+0x1c] ;  /* 0x00001c0c06117981 */ /* 0x0084e2000c1e1900 */
[----:B------:R-:W-:Y:S01]  /*17a0*/  IADD3.X R19, PT, PT, RZ, R7, RZ, P3, !PT ;  /* 0x00000007ff137210 */ /* 0x000fe20001ffe4ff */
[----:B0-----:R-:W-:-:S02]  /*17b0*/  IMAD.X R13, RZ, RZ, R3, P0 ;  /* 0x000000ffff0d7224 */ /* 0x001fc400000e0603 */
[----:B------:R-:W-:Y:S02]  /*17c0*/  IMAD.X R11, RZ, RZ, R5, P2 ;  /* 0x000000ffff0b7224 */ /* 0x000fe400010e0605 */
[----:B-1----:R-:W-:Y:S02]  /*17d0*/  IMAD.MOV.U32 R2, RZ, RZ, R8 ;  /* 0x000000ffff027224 */ /* 0x002fe400078e0008 */
[----:B------:R-:W-:Y:S02]  /*17e0*/  IMAD.MOV.U32 R3, RZ, RZ, R13 ;  /* 0x000000ffff037224 */ /* 0x000fe400078e000d */
[----:B--2---:R-:W-:Y:S01]  /*17f0*/  IMAD.MOV.U32 R6, RZ, RZ, R10 ;  /* 0x000000ffff067224 */ /* 0x004fe200078e000a */
[----:B------:R-:W-:Y:S01]  /*1800*/  MOV R7, R19 ;  /* 0x0000001300077202 */ /* 0x000fe20000000f00 */
[----:B---3--:R0:W-:Y:S02]  /*1810*/  STG.E desc[UR12][R4.64+0x1c], R17 ;  /* 0x00001c1104007986 */ /* 0x0081e4000c10190c */
[----:B0-----:R-:W-:-:S02]  /*1820*/  IMAD.MOV.U32 R4, RZ, RZ, R0 ;  /* 0x000000ffff047224 */ /* 0x001fc400078e0000 */
[----:B------:R-:W-:-:S07]  /*1830*/  IMAD.MOV.U32 R5, RZ, RZ, R11 ;  /* 0x000000ffff057224 */ /* 0x000fce00078e000b */
.L_x_104:
[----:B------:R-:W-:Y:S05]  /*1840*/  @!P1 EXIT ;  /* 0x000000000000994d */ /* 0x000fea0003800000 */
[----:B------:R-:W-:Y:S02]  /*1850*/  ISETP.GE.U32.AND P0, PT, R14, 0x4, PT ;  /* 0x000000040e00780c */ /* 0x000fe40003f06070 */
[----:B------:R-:W-:-:S04]  /*1860*/  LOP3.LUT R9, R9, 0x3, RZ, 0xc0, !PT ;  /* 0x0000000309097812 */ /* 0x000fc800078ec0ff */
[----:B------:R-:W-:-:S07]  /*1870*/  ISETP.NE.AND P1, PT, R9, RZ, PT ;  /* 0x000000ff0900720c */ /* 0x000fce0003f25270 */
[----:B------:R-:W-:Y:S06]  /*1880*/  @!P0 BRA `(.L_x_105) ;  /* 0x0000000000608947 */ /* 0x000fec0003800000 */
[----:B------:R-:W-:Y:S04]  /*1890*/  STG.E desc[UR12][R2.64], RZ ;  /* 0x000000ff02007986 */ /* 0x000fe8000c10190c */
[----:B------:R-:W2:Y:S04]  /*18a0*/  LDG.E R11, desc[UR12][R6.64] ;  /* 0x0000000c060b7981 */ /* 0x000ea8000c1e1900 */
[----:B--2---:R-:W-:Y:S04]  /*18b0*/  STG.E desc[UR12][R4.64], R11 ;  /* 0x0000000b04007986 */ /* 0x004fe8000c10190c */
[----:B------:R-:W-:Y:S04]  /*18c0*/  STG.E desc[UR12][R2.64+0x4], RZ ;  /* 0x000004ff02007986 */ /* 0x000fe8000c10190c */
[----:B------:R-:W2:Y:S04]  /*18d0*/  LDG.E R13, desc[UR12][R6.64+0x4] ;  /* 0x0000040c060d7981 */ /* 0x000ea8000c1e1900 */
[----:B--2---:R0:W-:Y:S04]  /*18e0*/  STG.E desc[UR12][R4.64+0x4], R13 ;  /* 0x0000040d04007986 */ /* 0x0041e8000c10190c */
[----:B------:R-:W-:Y:S04]  /*18f0*/  STG.E desc[UR12][R2.64+0x8], RZ ;  /* 0x000008ff02007986 */ /* 0x000fe8000c10190c */
[----:B------:R-:W2:Y:S01]  /*1900*/  LDG.E R15, desc[UR12][R6.64+0x8] ;  /* 0x0000080c060f7981 */ /* 0x000ea2000c1e1900 */
[----:B------:R-:W-:-:S02]  /*1910*/  IADD3 R10, P3, PT, R6, 0x10, RZ ;  /* 0x00000010060a7810 */ /* 0x000fc40007f7e0ff */
[----:B------:R-:W-:Y:S02]  /*1920*/  IADD3 R8, P0, PT, R2, 0x10, RZ ;  /* 0x0000001002087810 */ /* 0x000fe40007f1e0ff */
[----:B------:R-:W-:Y:S01]  /*1930*/  IADD3 R0, P2, PT, R4, 0x10, RZ ;  /* 0x0000001004007810 */ /* 0x000fe20007f5e0ff */
[----:B--2---:R-:W-:Y:S04]  /*1940*/  STG.E desc[UR12][R4.64+0x8], R15 ;  /* 0x0000080f04007986 */ /* 0x004fe8000c10190c */
[----:B------:R1:W-:Y:S04]  /*1950*/  STG.E desc[UR12][R2.64+0xc], RZ ;  /* 0x00000cff02007986 */ /* 0x0003e8000c10190c */
[----:B------:R2:W3:Y:S01]  /*1960*/  LDG.E R17, desc[UR12][R6.64+0xc] ;  /* 0x00000c0c06117981 */ /* 0x0004e2000c1e1900 */
[----:B------:R-:W-:-:S02]  /*1970*/  IMAD.X R19, RZ, RZ, R7, P3 ;  /* 0x000000ffff137224 */ /* 0x000fc400018e0607 */
[----:B0-----:R-:W-:Y:S02]  /*1980*/  IMAD.X R13, RZ, RZ, R3, P0 ;  /* 0x000000ffff0d7224 */ /* 0x001fe400000e0603 */
[----:B------:R-:W-:Y:S01]  /*1990*/  IMAD.X R11, RZ, RZ, R5, P2 ;  /* 0x000000ffff0b7224 */ /* 0x000fe200010e0605 */
[----:B-1----:R-:W-:Y:S01]  /*19a0*/  MOV R2, R8 ;  /* 0x0000000800027202 */ /* 0x002fe20000000f00 */
[----:B------:R-:W-:Y:S02]  /*19b0*/  IMAD.MOV.U32 R3, RZ, RZ, R13 ;  /* 0x000000ffff037224 */ /* 0x000fe400078e000d */
[----:B--2---:R-:W-:Y:S02]  /*19c0*/  IMAD.MOV.U32 R6, RZ, RZ, R10 ;  /* 0x000000ffff067224 */ /* 0x004fe400078e000a */
[----:B------:R-:W-:Y:S01]  /*19d0*/  IMAD.MOV.U32 R7, RZ, RZ, R19 ;  /* 0x000000ffff077224 */ /* 0x000fe200078e0013 */
[----:B---3--:R0:W-:Y:S02]  /*19e0*/  STG.E desc[UR12][R4.64+0xc], R17 ;  /* 0x00000c1104007986 */ /* 0x0081e4000c10190c */
[----:B0-----:R-:W-:-:S02]  /*19f0*/  IMAD.MOV.U32 R4, RZ, RZ, R0 ;  /* 0x000000ffff047224 */ /* 0x001fc400078e0000 */
[----:B------:R-:W-:-:S07]  /*1a00*/  IMAD.MOV.U32 R5, RZ, RZ, R11 ;  /* 0x000000ffff057224 */ /* 0x000fce00078e000b */
.L_x_105:
[----:B------:R-:W-:Y:S05]  /*1a10*/  @!P1 EXIT ;  /* 0x000000000000994d */ /* 0x000fea0003800000 */
[----:B------:R-:W-:-:S05]  /*1a20*/  UMOV UR4, URZ ;  /* 0x000000ff00047c82 */ /* 0x000fca0008000000 */
.L_x_106:
[----:B------:R0:W-:Y:S04]  /*1a30*/  STG.E desc[UR12][R2.64], RZ ;  /* 0x000000ff02007986 */ /* 0x0001e8000c10190c */
[----:B------:R1:W2:Y:S01]  /*1a40*/  LDG.E R11, desc[UR12][R6.64] ;  /* 0x0000000c060b7981 */ /* 0x0002a2000c1e1900 */
[----:B------:R-:W-:Y:S01]  /*1a50*/  UIADD3 UR4, UPT, UPT, UR4, 0x1, URZ ;  /* 0x0000000104047890 */ /* 0x000fe2000fffe0ff */
[----:B------:R-:W-:Y:S02]  /*1a60*/  IADD3 R0, P1, PT, R4, 0x4, RZ ;  /* 0x0000000404007810 */ /* 0x000fe40007f3e0ff */
[----:B0-----:R-:W-:-:S03]  /*1a70*/  IADD3 R2, P2, PT, R2, 0x4, RZ ;  /* 0x0000000402027810 */ /* 0x001fc60007f5e0ff */
[----:B------:R-:W-:Y:S01]  /*1a80*/  IMAD.X R13, RZ, RZ, R5, P1 ;  /* 0x000000ffff0d7224 */ /* 0x000fe200008e0605 */
[----:B------:R-:W-:Y:S02]  /*1a90*/  ISETP.NE.AND P0, PT, R9, UR4, PT ;  /* 0x0000000409007c0c */ /* 0x000fe4000bf05270 */
[----:B-1----:R-:W-:Y:S01]  /*1aa0*/  IADD3 R6, P3, PT, R6, 0x4, RZ ;  /* 0x0000000406067810 */ /* 0x002fe20007f7e0ff */
[----:B------:R-:W-:-:S03]  /*1ab0*/  IMAD.X R3, RZ, RZ, R3, P2 ;  /* 0x000000ffff037224 */ /* 0x000fc600010e0603 */
[----:B------:R-:W-:Y:S01]  /*1ac0*/  IADD3.X R7, PT, PT, RZ, R7, RZ, P3, !PT ;  /* 0x00000007ff077210 */ /* 0x000fe20001ffe4ff */
[----:B--2---:R0:W-:Y:S02]  /*1ad0*/  STG.E desc[UR12][R4.64], R11 ;  /* 0x0000000b04007986 */ /* 0x0041e4000c10190c */
[----:B0-----:R-:W-:Y:S02]  /*1ae0*/  IMAD.MOV.U32 R4, RZ, RZ, R0 ;  /* 0x000000ffff047224 */ /* 0x001fe400078e0000 */
[----:B------:R-:W-:Y:S02]  /*1af0*/  IMAD.MOV.U32 R5, RZ, RZ, R13 ;  /* 0x000000ffff057224 */ /* 0x000fe400078e000d */
[----:B------:R-:W-:Y:S05]  /*1b00*/  @P0 BRA `(.L_x_106) ;  /* 0xfffffffc00c80947 */ /* 0x000fea000383ffff */
[----:B------:R-:W-:Y:S05]  /*1b10*/  EXIT ;  /* 0x000000000000794d */ /* 0x000fea0003800000 */
.L_x_107:
        /* <DEDUP_REMOVED lines=14> */
.L_x_116:


//--------------------- .nv.shared.reserved.0     --------------------------
	.section	.nv.shared.reserved.0,"aw",@nobits
	.weak		__nv_reservedSMEM_offset_0_alias
	.size		__nv_reservedSMEM_offset_0_alias, 0, 64
	.other		__nv_reservedSMEM_offset_0_alias,@"STO_CUDA_RESERVED_SHARED STV_DEFAULT"
__nv_reservedSMEM_offset_0_alias:
	.zero		0
	.zero		64


//--------------------- .nv.constant0._Z17backprop_max_poolPfPKfPKiS3_iii --------------------------
	.section	.nv.constant0._Z17backprop_max_poolPfPKfPKiS3_iii,"a",@progbits
	.sectionflags	@""
	.align	4
.nv.constant0._Z17backprop_max_poolPfPKfPKiS3_iii:
	.zero		940


//--------------------- .nv.constant0._Z17backprop_sum_poolPfPKfPKiiii --------------------------
	.section	.nv.constant0._Z17backprop_sum_poolPfPKfPKiiii,"a",@progbits
	.sectionflags	@""
	.align	4
.nv.constant0._Z17backprop_sum_poolPfPKfPKiiii:
	.zero		932


//--------------------- .nv.constant0._Z18backprop_mean_poolPfPKfPKiiii --------------------------
	.section	.nv.constant0._Z18backprop_mean_poolPfPKfPKiiii,"a",@progbits
	.sectionflags	@""
	.align	4
.nv.constant0._Z18backprop_mean_poolPfPKfPKiiii:
	.zero		932


//--------------------- .nv.constant0._Z8max_poolPfPiPKfPKiiii --------------------------
	.section	.nv.constant0._Z8max_poolPfPiPKfPKiiii,"a",@progbits
	.sectionflags	@""
	.align	4
.nv.constant0._Z8max_poolPfPiPKfPKiiii:
	.zero		940


//--------------------- .nv.constant0._Z8sum_poolPfPKfPKiiii --------------------------
	.section	.nv.constant0._Z8sum_poolPfPKfPKiiii,"a",@progbits
	.sectionflags	@""
	.align	4
.nv.constant0._Z8sum_poolPfPKfPKiiii:
	.zero		932


//--------------------- .nv.constant0._Z9mean_poolPfPKfPKiiii --------------------------
	.section	.nv.constant0._Z9mean_poolPfPKfPKiiii,"a",@progbits
	.sectionflags	@""
	.align	4
.nv.constant0._Z9mean_poolPfPKfPKiiii:
	.zero		932


//--------------------- .nv.constant0._Z6maxoutPfPiPKfiii --------------------------
	.section	.nv.constant0._Z6maxoutPfPiPKfiii,"a",@progbits
	.sectionflags	@""
	.align	4
.nv.constant0._Z6maxoutPfPiPKfiii:
	.zero		932


//--------------------- SYMBOLS --------------------------

	.type		.nv.reservedSmem.offset0,@object
	.size		.nv.reservedSmem.offset0,0x4
